	.target	sm_90a

	.elftype	@"ET_EXEC"


//--------------------- .note.nv.tkinfo           --------------------------
	.section	.note.nv.tkinfo,"",@"SHT_NOTE"
	.sectionflags	@"SHF_NOTE_NV_TKINFO"
	.tkinfo
        /*0018*/ 	.word	0x00000002
        /*0030*/ 	.string	""
        /*0030*/ 	.string	"ptxas"
        /*0030*/ 	.string	"Cuda compilation tools, release 13.0, V13.0.88"
        /*0030*/ 	.string	"Build cuda_13.0.r13.0/compiler.36424714_0"
        /*0030*/ 	.string	"-arch sm_90a -m 64 "



//--------------------- .note.nv.cuinfo           --------------------------
	.section	.note.nv.cuinfo,"",@"SHT_NOTE"
	.sectionflags	@"SHF_NOTE_NV_CUINFO"
        /*0018*/ 	.short	0x0002
        /*001a*/ 	.short	0x005a
        /*001c*/ 	.short	0x0082
	.zero		2


//--------------------- .nv.info                  --------------------------
	.section	.nv.info,"",@"SHT_CUDA_INFO"
	.align	4


	//----- nvinfo : EIATTR_REGCOUNT
	.align		4
        /*0000*/ 	.byte	0x04, 0x2f
        /*0002*/ 	.short	(.L_15 - .L_14)
	.align		4
.L_14:
        /*0004*/ 	.word	index@(_ZN7cutlass13device_kernelINS_4gemm6kernel13GemmUniversalIN4cute5tupleIJiiiiEEENS1_10collective13CollectiveMmaINS1_34MainloopSm90TmaGmmaWarpSpecializedILi11ENS5_IJNS4_1CILi2EEENSA_ILi1EEESC_EEENS1_35KernelTmaWarpSpecializedCooperativeEEENS5_IJNSA_ILi128EEENSA_ILi512EEENSA_ILi16EEEEEENS_10bfloat16_tENS5_IJlSC_lEEESK_SL_NS4_8TiledMMAINS4_8MMA_AtomIJNS4_4SM904GMMA28MMA_64x256x16_F32BF16BF16_SSILNSP_5MajorE0ELSR_0ELNSP_7ScaleInE1ELSS_1EEEEEENS4_6LayoutISD_NS5_IJSC_NSA_ILi0EEESW_EEEEENS5_IJNS4_10UnderscoreESZ_SZ_EEEEENS4_13SM90_TMA_LOADENS4_14ComposedLayoutINS4_7SwizzleILi1ELi4ELi3EEENS4_18smem_ptr_flag_bitsILi16EEENSV_INS5_IJNSA_ILi8EEESI_EEENS5_IJSI_SC_EEEEEEEvNS4_8identityENS4_23SM90_TMA_LOAD_MULTICASTES1C_vS1D_EENS_8epilogue10collective6detail29Sm90TmaWarpSpecializedAdapterINS1H_15DefaultEpilogueISK_SL_SL_NS1G_6thread17LinearCombinationISK_Li1EffLNS1L_9ScaleType4KindE0ELNS_15FloatRoundStyleE2ESK_EENS1_15EpilogueDefaultEEEEEvvEEEEvNT_6ParamsE)
        /*0008*/ 	.word	0x000000a8


	//----- nvinfo : EIATTR_FRAME_SIZE
	.align		4
.L_15:
        /*000c*/ 	.byte	0x04, 0x11
        /*000e*/ 	.short	(.L_17 - .L_16)
	.align		4
.L_16:
        /*0010*/ 	.word	index@(_ZN7cutlass13device_kernelINS_4gemm6kernel13GemmUniversalIN4cute5tupleIJiiiiEEENS1_10collective13CollectiveMmaINS1_34MainloopSm90TmaGmmaWarpSpecializedILi11ENS5_IJNS4_1CILi2EEENSA_ILi1EEESC_EEENS1_35KernelTmaWarpSpecializedCooperativeEEENS5_IJNSA_ILi128EEENSA_ILi512EEENSA_ILi16EEEEEENS_10bfloat16_tENS5_IJlSC_lEEESK_SL_NS4_8TiledMMAINS4_8MMA_AtomIJNS4_4SM904GMMA28MMA_64x256x16_F32BF16BF16_SSILNSP_5MajorE0ELSR_0ELNSP_7ScaleInE1ELSS_1EEEEEENS4_6LayoutISD_NS5_IJSC_NSA_ILi0EEESW_EEEEENS5_IJNS4_10UnderscoreESZ_SZ_EEEEENS4_13SM90_TMA_LOADENS4_14ComposedLayoutINS4_7SwizzleILi1ELi4ELi3EEENS4_18smem_ptr_flag_bitsILi16EEENSV_INS5_IJNSA_ILi8EEESI_EEENS5_IJSI_SC_EEEEEEEvNS4_8identityENS4_23SM90_TMA_LOAD_MULTICASTES1C_vS1D_EENS_8epilogue10collective6detail29Sm90TmaWarpSpecializedAdapterINS1H_15DefaultEpilogueISK_SL_SL_NS1G_6thread17LinearCombinationISK_Li1EffLNS1L_9ScaleType4KindE0ELNS_15FloatRoundStyleE2ESK_EENS1_15EpilogueDefaultEEEEEvvEEEEvNT_6ParamsE)
        /*0014*/ 	.word	0x000002c8


	//----- nvinfo : EIATTR_MIN_STACK_SIZE
	.align		4
.L_17:
        /*0018*/ 	.byte	0x04, 0x12
        /*001a*/ 	.short	(.L_19 - .L_18)
	.align		4
.L_18:
        /*001c*/ 	.word	index@(_ZN7cutlass13device_kernelINS_4gemm6kernel13GemmUniversalIN4cute5tupleIJiiiiEEENS1_10collective13CollectiveMmaINS1_34MainloopSm90TmaGmmaWarpSpecializedILi11ENS5_IJNS4_1CILi2EEENSA_ILi1EEESC_EEENS1_35KernelTmaWarpSpecializedCooperativeEEENS5_IJNSA_ILi128EEENSA_ILi512EEENSA_ILi16EEEEEENS_10bfloat16_tENS5_IJlSC_lEEESK_SL_NS4_8TiledMMAINS4_8MMA_AtomIJNS4_4SM904GMMA28MMA_64x256x16_F32BF16BF16_SSILNSP_5MajorE0ELSR_0ELNSP_7ScaleInE1ELSS_1EEEEEENS4_6LayoutISD_NS5_IJSC_NSA_ILi0EEESW_EEEEENS5_IJNS4_10UnderscoreESZ_SZ_EEEEENS4_13SM90_TMA_LOADENS4_14ComposedLayoutINS4_7SwizzleILi1ELi4ELi3EEENS4_18smem_ptr_flag_bitsILi16EEENSV_INS5_IJNSA_ILi8EEESI_EEENS5_IJSI_SC_EEEEEEEvNS4_8identityENS4_23SM90_TMA_LOAD_MULTICASTES1C_vS1D_EENS_8epilogue10collective6detail29Sm90TmaWarpSpecializedAdapterINS1H_15DefaultEpilogueISK_SL_SL_NS1G_6thread17LinearCombinationISK_Li1EffLNS1L_9ScaleType4KindE0ELNS_15FloatRoundStyleE2ESK_EENS1_15EpilogueDefaultEEEEEvvEEEEvNT_6ParamsE)
        /*0020*/ 	.word	0x000002c8
.L_19:


//--------------------- .nv.compat                --------------------------
	.section	.nv.compat,"",@"SHT_CUDA_COMPAT_INFO"
	.align	4
        /*0000*/ 	.byte	0x02, 0x09, 0x01, 0x00, 0x02, 0x02, 0x04, 0x00, 0x02, 0x05, 0x05, 0x00, 0x03, 0x07, 0x01, 0x01
        /*0010*/ 	.byte	0x02, 0x03, 0x01, 0x00, 0x02, 0x06, 0x01, 0x00, 0x04, 0x0b, 0x08, 0x00, 0x00, 0x00, 0x00, 0x00
        /*0020*/ 	.byte	0x00, 0x00, 0x00, 0x00


//--------------------- .nv.info._ZN7cutlass13device_kernelINS_4gemm6kernel13GemmUniversalIN4cute5tupleIJiiiiEEENS1_10collective13CollectiveMmaINS1_34MainloopSm90TmaGmmaWarpSpecializedILi11ENS5_IJNS4_1CILi2EEENSA_ILi1EEESC_EEENS1_35KernelTmaWarpSpecializedCooperativeEEENS5_IJNSA_ILi128EEENSA_ILi512EEENSA_ILi16EEEEEENS_10bfloat16_tENS5_IJlSC_lEEESK_SL_NS4_8TiledMMAINS4_8MMA_AtomIJNS4_4SM904GMMA28MMA_64x256x16_F32BF16BF16_SSILNSP_5MajorE0ELSR_0ELNSP_7ScaleInE1ELSS_1EEEEEENS4_6LayoutISD_NS5_IJSC_NSA_ILi0EEESW_EEEEENS5_IJNS4_10UnderscoreESZ_SZ_EEEEENS4_13SM90_TMA_LOADENS4_14ComposedLayoutINS4_7SwizzleILi1ELi4ELi3EEENS4_18smem_ptr_flag_bitsILi16EEENSV_INS5_IJNSA_ILi8EEESI_EEENS5_IJSI_SC_EEEEEEEvNS4_8identityENS4_23SM90_TMA_LOAD_MULTICASTES1C_vS1D_EENS_8epilogue10collective6detail29Sm90TmaWarpSpecializedAdapterINS1H_15DefaultEpilogueISK_SL_SL_NS1G_6thread17LinearCombinationISK_Li1EffLNS1L_9ScaleType4KindE0ELNS_15FloatRoundStyleE2ESK_EENS1_15EpilogueDefaultEEEEEvvEEEEvNT_6ParamsE --------------------------
	.section	.nv.info._ZN7cutlass13device_kernelINS_4gemm6kernel13GemmUniversalIN4cute5tupleIJiiiiEEENS1_10collective13CollectiveMmaINS1_34MainloopSm90TmaGmmaWarpSpecializedILi11ENS5_IJNS4_1CILi2EEENSA_ILi1EEESC_EEENS1_35KernelTmaWarpSpecializedCooperativeEEENS5_IJNSA_ILi128EEENSA_ILi512EEENSA_ILi16EEEEEENS_10bfloat16_tENS5_IJlSC_lEEESK_SL_NS4_8TiledMMAINS4_8MMA_AtomIJNS4_4SM904GMMA28MMA_64x256x16_F32BF16BF16_SSILNSP_5MajorE0ELSR_0ELNSP_7ScaleInE1ELSS_1EEEEEENS4_6LayoutISD_NS5_IJSC_NSA_ILi0EEESW_EEEEENS5_IJNS4_10UnderscoreESZ_SZ_EEEEENS4_13SM90_TMA_LOADENS4_14ComposedLayoutINS4_7SwizzleILi1ELi4ELi3EEENS4_18smem_ptr_flag_bitsILi16EEENSV_INS5_IJNSA_ILi8EEESI_EEENS5_IJSI_SC_EEEEEEEvNS4_8identityENS4_23SM90_TMA_LOAD_MULTICASTES1C_vS1D_EENS_8epilogue10collective6detail29Sm90TmaWarpSpecializedAdapterINS1H_15DefaultEpilogueISK_SL_SL_NS1G_6thread17LinearCombinationISK_Li1EffLNS1L_9ScaleType4KindE0ELNS_15FloatRoundStyleE2ESK_EENS1_15EpilogueDefaultEEEEEvvEEEEvNT_6ParamsE,"",@"SHT_CUDA_INFO"
	.sectionflags	@""
	.align	4


	//----- nvinfo : EIATTR_CUDA_API_VERSION
	.align		4
        /*0000*/ 	.byte	0x04, 0x37
        /*0002*/ 	.short	(.L_21 - .L_20)
.L_20:
        /*0004*/ 	.word	0x00000082


	//----- nvinfo : EIATTR_KPARAM_INFO
	.align		4
.L_21:
        /*0008*/ 	.byte	0x04, 0x17
        /*000a*/ 	.short	(.L_23 - .L_22)
.L_22:
        /*000c*/ 	.word	0x00000000
        /*0010*/ 	.short	0x0000
        /*0012*/ 	.short	0x0070
        /*0014*/ 	.byte	0x00, 0xf0, 0x01, 0x10


	//----- nvinfo : EIATTR_SPARSE_MMA_MASK
	.align		4
.L_23:
        /*0018*/ 	.byte	0x03, 0x50
        /*001a*/ 	.short	0x0000


	//----- nvinfo : EIATTR_MAXREG_COUNT
	.align		4
        /*001c*/ 	.byte	0x03, 0x1b
        /*001e*/ 	.short	0x00a8


	//----- nvinfo : EIATTR_NUM_BARRIERS
	.align		4
        /*0020*/ 	.byte	0x02, 0x4c
        /*0022*/ 	.byte	0x01
	.zero		1


	//----- nvinfo : EIATTR_EXTERNS
	.align		4
        /*0024*/ 	.byte	0x04, 0x0f
        /*0026*/ 	.short	(.L_25 - .L_24)


	//   ....[0]....
	.align		4
.L_24:
        /*0028*/ 	.word	index@(__assertfail)


	//----- nvinfo : EIATTR_ANNOTATIONS
	.align		4
.L_25:
        /*002c*/ 	.byte	0x04, 0x55
        /*002e*/ 	.short	(.L_27 - .L_26)


	//   ....[0]....
.L_26:
        /*0030*/ 	.word	0x00000001
        /*0034*/ 	.byte	0x00, 0x0a, 0x00, 0x00, 0x01, 0x00, 0x00, 0x00, 0x10, 0x0a, 0x00, 0x00, 0x01, 0x00, 0x00, 0x00
        /* <DEDUP_REMOVED lines=265> */
        /*10d4*/ 	.byte	0xe0, 0x47, 0x01, 0x00


	//----- nvinfo : EIATTR_MERCURY_ISA_VERSION
	.align		4
.L_27:
        /*10d8*/ 	.byte	0x03, 0x5f
        /*10da*/ 	.short	0x0101


	//----- nvinfo : EIATTR_INT_WARP_WIDE_INSTR_OFFSETS
	.align		4
        /*10dc*/ 	.byte	0x04, 0x31
        /*10de*/ 	.short	(.L_29 - .L_28)


	//   ....[0]....
.L_28:
        /*10e0*/ 	.word	0x000005a0


	//   ....[1]....
        /*10e4*/ 	.word	0x000005d0


	//   ....[2]....
        /*10e8*/ 	.word	0x00000760


	//----- nvinfo : EIATTR_COOP_GROUP_MASK_REGIDS
	.align		4
.L_29:
        /*10ec*/ 	.byte	0x04, 0x29
        /*10ee*/ 	.short	(.L_31 - .L_30)


	//   ....[0]....
.L_30:
        /*10f0*/ 	.word	0xffffffff


	//   ....[1]....
        /*10f4*/ 	.word	0xffffffff


	//   ....[2]....
        /*10f8*/ 	.word	0xffffffff


	//   ....[3]....
        /*10fc*/ 	.word	0xffffffff


	//   ....[4]....
        /*1100*/ 	.word	0xffffffff


	//   ....[5]....
        /*1104*/ 	.word	0xffffffff


	//----- nvinfo : EIATTR_COOP_GROUP_INSTR_OFFSETS
	.align		4
.L_31:
        /*1108*/ 	.byte	0x04, 0x28
        /*110a*/ 	.short	(.L_33 - .L_32)


	//   ....[0]....
.L_32:
        /*110c*/ 	.word	0x00000070


	//   ....[1]....
        /*1110*/ 	.word	0x00000080


	//   ....[2]....
        /*1114*/ 	.word	0x00000140


	//   ....[3]....
        /*1118*/ 	.word	0x000003f0


	//   ....[4]....
        /*111c*/ 	.word	0x00000910


	//   ....[5]....
        /*1120*/ 	.word	0x000013a0


	//----- nvinfo : EIATTR_REG_RECONFIG
	.align		4
.L_33:
        /*1124*/ 	.byte	0x01, 0x54
	.zero		2


	//----- nvinfo : EIATTR_SYSCALL_OFFSETS
	.align		4
        /*1128*/ 	.byte	0x04, 0x46
        /*112a*/ 	.short	(.L_35 - .L_34)


	//   ....[0]....
.L_34:
        /*112c*/ 	.word	0x00001550


	//----- nvinfo : EIATTR_MBARRIER_INSTR_OFFSETS
	.align		4
.L_35:
        /*1130*/ 	.byte	0x04, 0x39
        /*1132*/ 	.short	(.L_37 - .L_36)


	//   ....[0]....
.L_36:
        /*1134*/ 	.word	0x00000260
        /*1138*/ 	.word	0x000000ff
        /*113c*/ 	.word	0x00000000
        /*1140*/ 	.short	0x0100
        /*1142*/ 	.byte	0x08
	.zero		1


	//   ....[1]....
        /*1144*/ 	.word	0x00000270
        /*1148*/ 	.word	0x000000ff
        /*114c*/ 	.word	0x00000058
        /*1150*/ 	.short	0x0100
        /*1152*/ 	.byte	0x08
	.zero		1


	//   ....[2]....
        /*1154*/ 	.word	0x00000280
        /*1158*/ 	.word	0x000000ff
        /*115c*/ 	.word	0x00000008
        /*1160*/ 	.short	0x0100
        /*1162*/ 	.byte	0x08
	.zero		1


	//   ....[3]....
        /*1164*/ 	.word	0x00000290
        /*1168*/ 	.word	0x000000ff
        /*116c*/ 	.word	0x00000060
        /*1170*/ 	.short	0x0100
        /*1172*/ 	.byte	0x08
	.zero		1


	//   ....[4]....
        /*1174*/ 	.word	0x000002a0
        /*1178*/ 	.word	0x000000ff
        /*117c*/ 	.word	0x00000010
        /*1180*/ 	.short	0x0100
        /*1182*/ 	.byte	0x08
	.zero		1


	//   ....[5]....
        /*1184*/ 	.word	0x000002b0
        /*1188*/ 	.word	0x000000ff
        /*118c*/ 	.word	0x00000068
        /*1190*/ 	.short	0x0100
        /*1192*/ 	.byte	0x08
	.zero		1


	//   ....[6]....
        /*1194*/ 	.word	0x000002c0
        /*1198*/ 	.word	0x000000ff
        /*119c*/ 	.word	0x00000018
        /*11a0*/ 	.short	0x0100
        /*11a2*/ 	.byte	0x08
	.zero		1


	//   ....[7]....
        /*11a4*/ 	.word	0x000002d0
        /*11a8*/ 	.word	0x000000ff
        /*11ac*/ 	.word	0x00000070
        /*11b0*/ 	.short	0x0100
        /*11b2*/ 	.byte	0x08
	.zero		1


	//   ....[8]....
        /*11b4*/ 	.word	0x000002e0
        /*11b8*/ 	.word	0x000000ff
        /*11bc*/ 	.word	0x00000020
        /*11c0*/ 	.short	0x0100
        /*11c2*/ 	.byte	0x08
	.zero		1


	//   ....[9]....
        /*11c4*/ 	.word	0x000002f0
        /*11c8*/ 	.word	0x000000ff
        /*11cc*/ 	.word	0x00000078
        /*11d0*/ 	.short	0x0100
        /*11d2*/ 	.byte	0x08
	.zero		1


	//   ....[10]....
        /*11d4*/ 	.word	0x00000300
        /*11d8*/ 	.word	0x000000ff
        /*11dc*/ 	.word	0x00000028
        /*11e0*/ 	.short	0x0100
        /*11e2*/ 	.byte	0x08
	.zero		1


	//   ....[11]....
        /*11e4*/ 	.word	0x00000310
        /*11e8*/ 	.word	0x000000ff
        /*11ec*/ 	.word	0x00000080
        /*11f0*/ 	.short	0x0100
        /*11f2*/ 	.byte	0x08
	.zero		1


	//   ....[12]....
        /*11f4*/ 	.word	0x00000320
        /*11f8*/ 	.word	0x000000ff
        /*11fc*/ 	.word	0x00000030
        /*1200*/ 	.short	0x0100
        /*1202*/ 	.byte	0x08
	.zero		1


	//   ....[13]....
        /*1204*/ 	.word	0x00000330
        /*1208*/ 	.word	0x000000ff
        /*120c*/ 	.word	0x00000088
        /*1210*/ 	.short	0x0100
        /*1212*/ 	.byte	0x08
	.zero		1


	//   ....[14]....
        /*1214*/ 	.word	0x00000340
        /*1218*/ 	.word	0x000000ff
        /*121c*/ 	.word	0x00000038
        /*1220*/ 	.short	0x0100
        /*1222*/ 	.byte	0x08
	.zero		1


	//   ....[15]....
        /*1224*/ 	.word	0x00000350
        /*1228*/ 	.word	0x000000ff
        /*122c*/ 	.word	0x00000090
        /*1230*/ 	.short	0x0100
        /*1232*/ 	.byte	0x08
	.zero		1


	//   ....[16]....
        /*1234*/ 	.word	0x00000360
        /*1238*/ 	.word	0x000000ff
        /*123c*/ 	.word	0x00000040
        /*1240*/ 	.short	0x0100
        /*1242*/ 	.byte	0x08
	.zero		1


	//   ....[17]....
        /*1244*/ 	.word	0x00000370
        /*1248*/ 	.word	0x000000ff
        /*124c*/ 	.word	0x00000098
        /*1250*/ 	.short	0x0100
        /*1252*/ 	.byte	0x08
	.zero		1


	//   ....[18]....
        /*1254*/ 	.word	0x00000380
        /*1258*/ 	.word	0x000000ff
        /*125c*/ 	.word	0x00000048
        /*1260*/ 	.short	0x0100
        /*1262*/ 	.byte	0x08
	.zero		1


	//   ....[19]....
        /*1264*/ 	.word	0x00000390
        /*1268*/ 	.word	0x000000ff
        /*126c*/ 	.word	0x000000a0
        /*1270*/ 	.short	0x0100
        /*1272*/ 	.byte	0x08
	.zero		1


	//   ....[20]....
        /*1274*/ 	.word	0x000003a0
        /*1278*/ 	.word	0x000000ff
        /*127c*/ 	.word	0x00000050
        /*1280*/ 	.short	0x0100
        /*1282*/ 	.byte	0x08
	.zero		1


	//   ....[21]....
        /*1284*/ 	.word	0x000003b0
        /*1288*/ 	.word	0x000000ff
        /*128c*/ 	.word	0x000000a8
        /*1290*/ 	.short	0x0100
        /*1292*/ 	.byte	0x08
	.zero		1


	//   ....[22]....
        /*1294*/ 	.word	0x00000810
        /*1298*/ 	.word	0x000000ff
        /*129c*/ 	.word	0x000000c0
        /*12a0*/ 	.short	0x0100
        /*12a2*/ 	.byte	0x06
	.zero		1


	//   ....[23]....
        /*12a4*/ 	.word	0x000008a0
        /*12a8*/ 	.word	0x000000ff
        /*12ac*/ 	.word	0x000000c8
        /*12b0*/ 	.short	0x0100
        /*12b2*/ 	.byte	0x06
	.zero		1


	//   ....[24]....
        /*12b4*/ 	.word	0x000015e0
        /*12b8*/ 	.word	0x00000003
        /*12bc*/ 	.word	0x00000000
        /*12c0*/ 	.short	0x010a
        /*12c2*/ 	.byte	0x3f
	.zero		1


	//   ....[25]....
        /*12c4*/ 	.word	0x00001620
        /*12c8*/ 	.word	0x00000003
        /*12cc*/ 	.word	0x00000000
        /*12d0*/ 	.short	0x010a
        /*12d2*/ 	.byte	0x3f
	.zero		1


	//   ....[26]....
        /*12d4*/ 	.word	0x00001c80
        /*12d8*/ 	.word	0x000000ff
        /*12dc*/ 	.word	0x00000000
        /*12e0*/ 	.short	0x010a
        /*12e2*/ 	.byte	0x04
	.zero		1


	//   ....[27]....
        /*12e4*/ 	.word	0x00001cc0
        /*12e8*/ 	.word	0x000000ff
        /*12ec*/ 	.word	0x00000000
        /*12f0*/ 	.short	0x010a
        /*12f2*/ 	.byte	0x04
	.zero		1


	//   ....[28]....
        /*12f4*/ 	.word	0x000028e0
        /*12f8*/ 	.word	0x00000005
        /*12fc*/ 	.word	0x00000000
        /*1300*/ 	.short	0x0101
        /*1302*/ 	.byte	0x3f
	.zero		1


	//   ....[29]....
        /*1304*/ 	.word	0x00002aa0
        /*1308*/ 	.word	0x00000000
        /*130c*/ 	.word	0x00000000
        /*1310*/ 	.short	0x0101
        /*1312*/ 	.byte	0x3f
	.zero		1


	//   ....[30]....
        /*1314*/ 	.word	0x00014360
        /*1318*/ 	.word	0x0000000e
        /*131c*/ 	.word	0x00000058
        /*1320*/ 	.short	0x010a
        /*1322*/ 	.byte	0x3f
	.zero		1


	//   ....[31]....
        /*1324*/ 	.word	0x000146f0
        /*1328*/ 	.word	0x00000002
        /*132c*/ 	.word	0x000000c8
        /*1330*/ 	.short	0x0101
        /*1332*/ 	.byte	0x3f
	.zero		1


	//   ....[32]....
        /*1334*/ 	.word	0x00014e90
        /*1338*/ 	.word	0x00000005
        /*133c*/ 	.word	0x00000000
        /*1340*/ 	.short	0x010a
        /*1342*/ 	.byte	0x3f
	.zero		1


	//   ....[33]....
        /*1344*/ 	.word	0x00014f20
        /*1348*/ 	.word	0x00000007
        /*134c*/ 	.word	0x00000000
        /*1350*/ 	.short	0x010a
        /*1352*/ 	.byte	0x3f
	.zero		1


	//   ....[34]....
        /*1354*/ 	.word	0x00014fb0
        /*1358*/ 	.word	0x00000007
        /*135c*/ 	.word	0x00000000
        /*1360*/ 	.short	0x010a
        /*1362*/ 	.byte	0x3f
	.zero		1


	//   ....[35]....
        /*1364*/ 	.word	0x00015040
        /*1368*/ 	.word	0x00000007
        /*136c*/ 	.word	0x00000000
        /*1370*/ 	.short	0x010a
        /*1372*/ 	.byte	0x3f
	.zero		1


	//   ....[36]....
        /*1374*/ 	.word	0x000150d0
        /*1378*/ 	.word	0x00000007
        /*137c*/ 	.word	0x00000000
        /*1380*/ 	.short	0x010a
        /*1382*/ 	.byte	0x3f
	.zero		1


	//   ....[37]....
        /*1384*/ 	.word	0x00015160
        /*1388*/ 	.word	0x00000007
        /*138c*/ 	.word	0x00000000
        /*1390*/ 	.short	0x010a
        /*1392*/ 	.byte	0x3f
	.zero		1


	//   ....[38]....
        /*1394*/ 	.word	0x000151f0
        /*1398*/ 	.word	0x00000007
        /*139c*/ 	.word	0x00000000
        /*13a0*/ 	.short	0x010a
        /*13a2*/ 	.byte	0x3f
	.zero		1


	//   ....[39]....
        /*13a4*/ 	.word	0x00015280
        /*13a8*/ 	.word	0x00000007
        /*13ac*/ 	.word	0x00000000
        /*13b0*/ 	.short	0x010a
        /*13b2*/ 	.byte	0x3f
	.zero		1


	//   ....[40]....
        /*13b4*/ 	.word	0x00015310
        /*13b8*/ 	.word	0x00000007
        /*13bc*/ 	.word	0x00000000
        /*13c0*/ 	.short	0x010a
        /*13c2*/ 	.byte	0x3f
	.zero		1


	//   ....[41]....
        /*13c4*/ 	.word	0x000153a0
        /*13c8*/ 	.word	0x00000007
        /*13cc*/ 	.word	0x00000000
        /*13d0*/ 	.short	0x010a
        /*13d2*/ 	.byte	0x3f
	.zero		1


	//   ....[42]....
        /*13d4*/ 	.word	0x00015430
        /*13d8*/ 	.word	0x00000003
        /*13dc*/ 	.word	0x00000000
        /*13e0*/ 	.short	0x010a
        /*13e2*/ 	.byte	0x3f
	.zero		1


	//   ....[43]....
        /*13e4*/ 	.word	0x00015490
        /*13e8*/ 	.word	0x00000003
        /*13ec*/ 	.word	0x00000000
        /*13f0*/ 	.short	0x010a
        /*13f2*/ 	.byte	0x3f
	.zero		1


	//   ....[44]....
        /*13f4*/ 	.word	0x000154f0
        /*13f8*/ 	.word	0x00000007
        /*13fc*/ 	.word	0x00000000
        /*1400*/ 	.short	0x010a
        /*1402*/ 	.byte	0x3f
	.zero		1


	//   ....[45]....
        /*1404*/ 	.word	0x000155c0
        /*1408*/ 	.word	0x0000000e
        /*140c*/ 	.word	0x00000058
        /*1410*/ 	.short	0x010a
        /*1412*/ 	.byte	0x3f
	.zero		1


	//   ....[46]....
        /*1414*/ 	.word	0x00015690
        /*1418*/ 	.word	0x00000005
        /*141c*/ 	.word	0x00000000
        /*1420*/ 	.short	0x010a
        /*1422*/ 	.byte	0x3f
	.zero		1


	//   ....[47]....
        /*1424*/ 	.word	0x000156e0
        /*1428*/ 	.word	0x00000007
        /*142c*/ 	.word	0x00000000
        /*1430*/ 	.short	0x010a
        /*1432*/ 	.byte	0x3f
	.zero		1


	//   ....[48]....
        /*1434*/ 	.word	0x00015730
        /*1438*/ 	.word	0x00000007
        /*143c*/ 	.word	0x00000000
        /*1440*/ 	.short	0x010a
        /*1442*/ 	.byte	0x3f
	.zero		1


	//   ....[49]....
        /*1444*/ 	.word	0x00015780
        /*1448*/ 	.word	0x00000007
        /*144c*/ 	.word	0x00000000
        /*1450*/ 	.short	0x010a
        /*1452*/ 	.byte	0x3f
	.zero		1


	//   ....[50]....
        /*1454*/ 	.word	0x000157d0
        /*1458*/ 	.word	0x00000007
        /*145c*/ 	.word	0x00000000
        /*1460*/ 	.short	0x010a
        /*1462*/ 	.byte	0x3f
	.zero		1


	//   ....[51]....
        /*1464*/ 	.word	0x00015820
        /*1468*/ 	.word	0x00000007
        /*146c*/ 	.word	0x00000000
        /*1470*/ 	.short	0x010a
        /*1472*/ 	.byte	0x3f
	.zero		1


	//   ....[52]....
        /*1474*/ 	.word	0x00015870
        /*1478*/ 	.word	0x00000007
        /*147c*/ 	.word	0x00000000
        /*1480*/ 	.short	0x010a
        /*1482*/ 	.byte	0x3f
	.zero		1


	//   ....[53]....
        /*1484*/ 	.word	0x000158c0
        /*1488*/ 	.word	0x00000007
        /*148c*/ 	.word	0x00000000
        /*1490*/ 	.short	0x010a
        /*1492*/ 	.byte	0x3f
	.zero		1


	//   ....[54]....
        /*1494*/ 	.word	0x00015910
        /*1498*/ 	.word	0x00000007
        /*149c*/ 	.word	0x00000000
        /*14a0*/ 	.short	0x010a
        /*14a2*/ 	.byte	0x3f
	.zero		1


	//   ....[55]....
        /*14a4*/ 	.word	0x00015960
        /*14a8*/ 	.word	0x00000007
        /*14ac*/ 	.word	0x00000000
        /*14b0*/ 	.short	0x010a
        /*14b2*/ 	.byte	0x3f
	.zero		1


	//----- nvinfo : EIATTR_NUM_MBARRIERS
	.align		4
.L_37:
        /*14b4*/ 	.byte	0x03, 0x38
        /*14b6*/ 	.short	0x0018


	//----- nvinfo : EIATTR_EXIT_INSTR_OFFSETS
	.align		4
        /*14b8*/ 	.byte	0x04, 0x1c
        /*14ba*/ 	.short	(.L_39 - .L_38)


	//   ....[0]....
.L_38:
        /*14bc*/ 	.word	0x00000a90


	//   ....[1]....
        /*14c0*/ 	.word	0x000012c0


	//   ....[2]....
        /*14c4*/ 	.word	0x00013a40


	//   ....[3]....
        /*14c8*/ 	.word	0x00013ff0


	//   ....[4]....
        /*14cc*/ 	.word	0x00015480


	//----- nvinfo : EIATTR_MAX_THREADS
	.align		4
.L_39:
        /*14d0*/ 	.byte	0x04, 0x05
        /*14d2*/ 	.short	(.L_41 - .L_40)
.L_40:
        /*14d4*/ 	.word	0x00000180
        /*14d8*/ 	.word	0x00000001
        /*14dc*/ 	.word	0x00000001


	//----- nvinfo : EIATTR_CRS_STACK_SIZE
	.align		4
.L_41:
        /*14e0*/ 	.byte	0x04, 0x1e
        /*14e2*/ 	.short	(.L_43 - .L_42)
.L_42:
        /*14e4*/ 	.word	0x00000000


	//----- nvinfo : EIATTR_CBANK_PARAM_SIZE
	.align		4
.L_43:
        /*14e8*/ 	.byte	0x03, 0x19
        /*14ea*/ 	.short	0x0470


	//----- nvinfo : EIATTR_PARAM_CBANK
	.align		4
        /*14ec*/ 	.byte	0x04, 0x0a
        /*14ee*/ 	.short	(.L_45 - .L_44)
	.align		4
.L_44:
        /*14f0*/ 	.word	index@(.nv.constant0._ZN7cutlass13device_kernelINS_4gemm6kernel13GemmUniversalIN4cute5tupleIJiiiiEEENS1_10collective13CollectiveMmaINS1_34MainloopSm90TmaGmmaWarpSpecializedILi11ENS5_IJNS4_1CILi2EEENSA_ILi1EEESC_EEENS1_35KernelTmaWarpSpecializedCooperativeEEENS5_IJNSA_ILi128EEENSA_ILi512EEENSA_ILi16EEEEEENS_10bfloat16_tENS5_IJlSC_lEEESK_SL_NS4_8TiledMMAINS4_8MMA_AtomIJNS4_4SM904GMMA28MMA_64x256x16_F32BF16BF16_SSILNSP_5MajorE0ELSR_0ELNSP_7ScaleInE1ELSS_1EEEEEENS4_6LayoutISD_NS5_IJSC_NSA_ILi0EEESW_EEEEENS5_IJNS4_10UnderscoreESZ_SZ_EEEEENS4_13SM90_TMA_LOADENS4_14ComposedLayoutINS4_7SwizzleILi1ELi4ELi3EEENS4_18smem_ptr_flag_bitsILi16EEENSV_INS5_IJNSA_ILi8EEESI_EEENS5_IJSI_SC_EEEEEEEvNS4_8identityENS4_23SM90_TMA_LOAD_MULTICASTES1C_vS1D_EENS_8epilogue10collective6detail29Sm90TmaWarpSpecializedAdapterINS1H_15DefaultEpilogueISK_SL_SL_NS1G_6thread17LinearCombinationISK_Li1EffLNS1L_9ScaleType4KindE0ELNS_15FloatRoundStyleE2ESK_EENS1_15EpilogueDefaultEEEEEvvEEEEvNT_6ParamsE)
        /*14f4*/ 	.short	0x0210
        /*14f6*/ 	.short	0x0470


	//----- nvinfo : EIATTR_SW_WAR
	.align		4
.L_45:
        /*14f8*/ 	.byte	0x04, 0x36
        /*14fa*/ 	.short	(.L_47 - .L_46)
.L_46:
        /*14fc*/ 	.word	0x00000008
.L_47:


//--------------------- .nv.callgraph             --------------------------
	.section	.nv.callgraph,"",@"SHT_CUDA_CALLGRAPH"
	.align	4
	.sectionentsize	8
	.align		4
        /*0000*/ 	.word	0x00000000
	.align		4
        /*0004*/ 	.word	0xffffffff
	.align		4
        /*0008*/ 	.word	index@(_ZN7cutlass13device_kernelINS_4gemm6kernel13GemmUniversalIN4cute5tupleIJiiiiEEENS1_10collective13CollectiveMmaINS1_34MainloopSm90TmaGmmaWarpSpecializedILi11ENS5_IJNS4_1CILi2EEENSA_ILi1EEESC_EEENS1_35KernelTmaWarpSpecializedCooperativeEEENS5_IJNSA_ILi128EEENSA_ILi512EEENSA_ILi16EEEEEENS_10bfloat16_tENS5_IJlSC_lEEESK_SL_NS4_8TiledMMAINS4_8MMA_AtomIJNS4_4SM904GMMA28MMA_64x256x16_F32BF16BF16_SSILNSP_5MajorE0ELSR_0ELNSP_7ScaleInE1ELSS_1EEEEEENS4_6LayoutISD_NS5_IJSC_NSA_ILi0EEESW_EEEEENS5_IJNS4_10UnderscoreESZ_SZ_EEEEENS4_13SM90_TMA_LOADENS4_14ComposedLayoutINS4_7SwizzleILi1ELi4ELi3EEENS4_18smem_ptr_flag_bitsILi16EEENSV_INS5_IJNSA_ILi8EEESI_EEENS5_IJSI_SC_EEEEEEEvNS4_8identityENS4_23SM90_TMA_LOAD_MULTICASTES1C_vS1D_EENS_8epilogue10collective6detail29Sm90TmaWarpSpecializedAdapterINS1H_15DefaultEpilogueISK_SL_SL_NS1G_6thread17LinearCombinationISK_Li1EffLNS1L_9ScaleType4KindE0ELNS_15FloatRoundStyleE2ESK_EENS1_15EpilogueDefaultEEEEEvvEEEEvNT_6ParamsE)
	.align		4
        /*000c*/ 	.word	index@(__assertfail)
	.align		4
        /*0010*/ 	.word	0x00000000
	.align		4
        /*0014*/ 	.word	0xfffffffe
	.align		4
        /*0018*/ 	.word	0x00000000
	.align		4
        /*001c*/ 	.word	0xfffffffd
	.align		4
        /*0020*/ 	.word	0x00000000
	.align		4
        /*0024*/ 	.word	0xfffffffc


//--------------------- .nv.constant4             --------------------------
	.section	.nv.constant4,"a",@progbits
	.align	8
	.align		8
.nv.constant4:
        /*0000*/ 	.dword	__assertfail
	.align		8
        /*0008*/ 	.dword	__unnamed_1
	.align		8
        /*0010*/ 	.dword	_ZN39_INTERNAL_d933c0f5_4_k_cu_2fbcc617_52404cuda3std3__45__cpo5beginE
	.align		8
        /*0018*/ 	.dword	_ZN39_INTERNAL_d933c0f5_4_k_cu_2fbcc617_52404cuda3std3__45__cpo3endE
	.align		8
        /*0020*/ 	.dword	_ZN39_INTERNAL_d933c0f5_4_k_cu_2fbcc617_52404cuda3std3__45__cpo6cbeginE
	.align		8
        /*0028*/ 	.dword	_ZN39_INTERNAL_d933c0f5_4_k_cu_2fbcc617_52404cuda3std3__45__cpo4cendE
	.align		8
        /*0030*/ 	.dword	_ZN39_INTERNAL_d933c0f5_4_k_cu_2fbcc617_52404cuda3std3__441_GLOBAL__N__d933c0f5_4_k_cu_2fbcc617_52406ignoreE
	.align		8
        /*0038*/ 	.dword	_ZN39_INTERNAL_d933c0f5_4_k_cu_2fbcc617_52404cuda3std3__419piecewise_constructE
	.align		8
        /*0040*/ 	.dword	_ZN39_INTERNAL_d933c0f5_4_k_cu_2fbcc617_52404cuda3std3__48in_placeE
	.align		8
        /*0048*/ 	.dword	_ZN39_INTERNAL_d933c0f5_4_k_cu_2fbcc617_52404cuda3std6ranges3__45__cpo4swapE
	.align		8
        /*0050*/ 	.dword	_ZN39_INTERNAL_d933c0f5_4_k_cu_2fbcc617_52404cuda3std6ranges3__45__cpo9iter_moveE
	.align		8
        /*0058*/ 	.dword	_ZN39_INTERNAL_d933c0f5_4_k_cu_2fbcc617_52404cute7productE
	.align		8
        /*0060*/ 	.dword	_ZN39_INTERNAL_d933c0f5_4_k_cu_2fbcc617_52404cute1_E
	.align		8
        /*0068*/ 	.dword	$str$22
	.align		8
        /*0070*/ 	.dword	$str$23


//--------------------- .text._ZN7cutlass13device_kernelINS_4gemm6kernel13GemmUniversalIN4cute5tupleIJiiiiEEENS1_10collective13CollectiveMmaINS1_34MainloopSm90TmaGmmaWarpSpecializedILi11ENS5_IJNS4_1CILi2EEENSA_ILi1EEESC_EEENS1_35KernelTmaWarpSpecializedCooperativeEEENS5_IJNSA_ILi128EEENSA_ILi512EEENSA_ILi16EEEEEENS_10bfloat16_tENS5_IJlSC_lEEESK_SL_NS4_8TiledMMAINS4_8MMA_AtomIJNS4_4SM904GMMA28MMA_64x256x16_F32BF16BF16_SSILNSP_5MajorE0ELSR_0ELNSP_7ScaleInE1ELSS_1EEEEEENS4_6LayoutISD_NS5_IJSC_NSA_ILi0EEESW_EEEEENS5_IJNS4_10UnderscoreESZ_SZ_EEEEENS4_13SM90_TMA_LOADENS4_14ComposedLayoutINS4_7SwizzleILi1ELi4ELi3EEENS4_18smem_ptr_flag_bitsILi16EEENSV_INS5_IJNSA_ILi8EEESI_EEENS5_IJSI_SC_EEEEEEEvNS4_8identityENS4_23SM90_TMA_LOAD_MULTICASTES1C_vS1D_EENS_8epilogue10collective6detail29Sm90TmaWarpSpecializedAdapterINS1H_15DefaultEpilogueISK_SL_SL_NS1G_6thread17LinearCombinationISK_Li1EffLNS1L_9ScaleType4KindE0ELNS_15FloatRoundStyleE2ESK_EENS1_15EpilogueDefaultEEEEEvvEEEEvNT_6ParamsE --------------------------
	.section	.text._ZN7cutlass13device_kernelINS_4gemm6kernel13GemmUniversalIN4cute5tupleIJiiiiEEENS1_10collective13CollectiveMmaINS1_34MainloopSm90TmaGmmaWarpSpecializedILi11ENS5_IJNS4_1CILi2EEENSA_ILi1EEESC_EEENS1_35KernelTmaWarpSpecializedCooperativeEEENS5_IJNSA_ILi128EEENSA_ILi512EEENSA_ILi16EEEEEENS_10bfloat16_tENS5_IJlSC_lEEESK_SL_NS4_8TiledMMAINS4_8MMA_AtomIJNS4_4SM904GMMA28MMA_64x256x16_F32BF16BF16_SSILNSP_5MajorE0ELSR_0ELNSP_7ScaleInE1ELSS_1EEEEEENS4_6LayoutISD_NS5_IJSC_NSA_ILi0EEESW_EEEEENS5_IJNS4_10UnderscoreESZ_SZ_EEEEENS4_13SM90_TMA_LOADENS4_14ComposedLayoutINS4_7SwizzleILi1ELi4ELi3EEENS4_18smem_ptr_flag_bitsILi16EEENSV_INS5_IJNSA_ILi8EEESI_EEENS5_IJSI_SC_EEEEEEEvNS4_8identityENS4_23SM90_TMA_LOAD_MULTICASTES1C_vS1D_EENS_8epilogue10collective6detail29Sm90TmaWarpSpecializedAdapterINS1H_15DefaultEpilogueISK_SL_SL_NS1G_6thread17LinearCombinationISK_Li1EffLNS1L_9ScaleType4KindE0ELNS_15FloatRoundStyleE2ESK_EENS1_15EpilogueDefaultEEEEEvvEEEEvNT_6ParamsE,"ax",@progbits
	.align	128
.text._ZN7cutlass13device_kernelINS_4gemm6kernel13GemmUniversalIN4cute5tupleIJiiiiEEENS1_10collective13CollectiveMmaINS1_34MainloopSm90TmaGmmaWarpSpecializedILi11ENS5_IJNS4_1CILi2EEENSA_ILi1EEESC_EEENS1_35KernelTmaWarpSpecializedCooperativeEEENS5_IJNSA_ILi128EEENSA_ILi512EEENSA_ILi16EEEEEENS_10bfloat16_tENS5_IJlSC_lEEESK_SL_NS4_8TiledMMAINS4_8MMA_AtomIJNS4_4SM904GMMA28MMA_64x256x16_F32BF16BF16_SSILNSP_5MajorE0ELSR_0ELNSP_7ScaleInE1ELSS_1EEEEEENS4_6LayoutISD_NS5_IJSC_NSA_ILi0EEESW_EEEEENS5_IJNS4_10UnderscoreESZ_SZ_EEEEENS4_13SM90_TMA_LOADENS4_14ComposedLayoutINS4_7SwizzleILi1ELi4ELi3EEENS4_18smem_ptr_flag_bitsILi16EEENSV_INS5_IJNSA_ILi8EEESI_EEENS5_IJSI_SC_EEEEEEEvNS4_8identityENS4_23SM90_TMA_LOAD_MULTICASTES1C_vS1D_EENS_8epilogue10collective6detail29Sm90TmaWarpSpecializedAdapterINS1H_15DefaultEpilogueISK_SL_SL_NS1G_6thread17LinearCombinationISK_Li1EffLNS1L_9ScaleType4KindE0ELNS_15FloatRoundStyleE2ESK_EENS1_15EpilogueDefaultEEEEEvvEEEEvNT_6ParamsE:
        .type           _ZN7cutlass13device_kernelINS_4gemm6kernel13GemmUniversalIN4cute5tupleIJiiiiEEENS1_10collective13CollectiveMmaINS1_34MainloopSm90TmaGmmaWarpSpecializedILi11ENS5_IJNS4_1CILi2EEENSA_ILi1EEESC_EEENS1_35KernelTmaWarpSpecializedCooperativeEEENS5_IJNSA_ILi128EEENSA_ILi512EEENSA_ILi16EEEEEENS_10bfloat16_tENS5_IJlSC_lEEESK_SL_NS4_8TiledMMAINS4_8MMA_AtomIJNS4_4SM904GMMA28MMA_64x256x16_F32BF16BF16_SSILNSP_5MajorE0ELSR_0ELNSP_7ScaleInE1ELSS_1EEEEEENS4_6LayoutISD_NS5_IJSC_NSA_ILi0EEESW_EEEEENS5_IJNS4_10UnderscoreESZ_SZ_EEEEENS4_13SM90_TMA_LOADENS4_14ComposedLayoutINS4_7SwizzleILi1ELi4ELi3EEENS4_18smem_ptr_flag_bitsILi16EEENSV_INS5_IJNSA_ILi8EEESI_EEENS5_IJSI_SC_EEEEEEEvNS4_8identityENS4_23SM90_TMA_LOAD_MULTICASTES1C_vS1D_EENS_8epilogue10collective6detail29Sm90TmaWarpSpecializedAdapterINS1H_15DefaultEpilogueISK_SL_SL_NS1G_6thread17LinearCombinationISK_Li1EffLNS1L_9ScaleType4KindE0ELNS_15FloatRoundStyleE2ESK_EENS1_15EpilogueDefaultEEEEEvvEEEEvNT_6ParamsE,@function
        .size           _ZN7cutlass13device_kernelINS_4gemm6kernel13GemmUniversalIN4cute5tupleIJiiiiEEENS1_10collective13CollectiveMmaINS1_34MainloopSm90TmaGmmaWarpSpecializedILi11ENS5_IJNS4_1CILi2EEENSA_ILi1EEESC_EEENS1_35KernelTmaWarpSpecializedCooperativeEEENS5_IJNSA_ILi128EEENSA_ILi512EEENSA_ILi16EEEEEENS_10bfloat16_tENS5_IJlSC_lEEESK_SL_NS4_8TiledMMAINS4_8MMA_AtomIJNS4_4SM904GMMA28MMA_64x256x16_F32BF16BF16_SSILNSP_5MajorE0ELSR_0ELNSP_7ScaleInE1ELSS_1EEEEEENS4_6LayoutISD_NS5_IJSC_NSA_ILi0EEESW_EEEEENS5_IJNS4_10UnderscoreESZ_SZ_EEEEENS4_13SM90_TMA_LOADENS4_14ComposedLayoutINS4_7SwizzleILi1ELi4ELi3EEENS4_18smem_ptr_flag_bitsILi16EEENSV_INS5_IJNSA_ILi8EEESI_EEENS5_IJSI_SC_EEEEEEEvNS4_8identityENS4_23SM90_TMA_LOAD_MULTICASTES1C_vS1D_EENS_8epilogue10collective6detail29Sm90TmaWarpSpecializedAdapterINS1H_15DefaultEpilogueISK_SL_SL_NS1G_6thread17LinearCombinationISK_Li1EffLNS1L_9ScaleType4KindE0ELNS_15FloatRoundStyleE2ESK_EENS1_15EpilogueDefaultEEEEEvvEEEEvNT_6ParamsE,(.L_x_596 - _ZN7cutlass13device_kernelINS_4gemm6kernel13GemmUniversalIN4cute5tupleIJiiiiEEENS1_10collective13CollectiveMmaINS1_34MainloopSm90TmaGmmaWarpSpecializedILi11ENS5_IJNS4_1CILi2EEENSA_ILi1EEESC_EEENS1_35KernelTmaWarpSpecializedCooperativeEEENS5_IJNSA_ILi128EEENSA_ILi512EEENSA_ILi16EEEEEENS_10bfloat16_tENS5_IJlSC_lEEESK_SL_NS4_8TiledMMAINS4_8MMA_AtomIJNS4_4SM904GMMA28MMA_64x256x16_F32BF16BF16_SSILNSP_5MajorE0ELSR_0ELNSP_7ScaleInE1ELSS_1EEEEEENS4_6LayoutISD_NS5_IJSC_NSA_ILi0EEESW_EEEEENS5_IJNS4_10UnderscoreESZ_SZ_EEEEENS4_13SM90_TMA_LOADENS4_14ComposedLayoutINS4_7SwizzleILi1ELi4ELi3EEENS4_18smem_ptr_flag_bitsILi16EEENSV_INS5_IJNSA_ILi8EEESI_EEENS5_IJSI_SC_EEEEEEEvNS4_8identityENS4_23SM90_TMA_LOAD_MULTICASTES1C_vS1D_EENS_8epilogue10collective6detail29Sm90TmaWarpSpecializedAdapterINS1H_15DefaultEpilogueISK_SL_SL_NS1G_6thread17LinearCombinationISK_Li1EffLNS1L_9ScaleType4KindE0ELNS_15FloatRoundStyleE2ESK_EENS1_15EpilogueDefaultEEEEEvvEEEEvNT_6ParamsE)
        .other          _ZN7cutlass13device_kernelINS_4gemm6kernel13GemmUniversalIN4cute5tupleIJiiiiEEENS1_10collective13CollectiveMmaINS1_34MainloopSm90TmaGmmaWarpSpecializedILi11ENS5_IJNS4_1CILi2EEENSA_ILi1EEESC_EEENS1_35KernelTmaWarpSpecializedCooperativeEEENS5_IJNSA_ILi128EEENSA_ILi512EEENSA_ILi16EEEEEENS_10bfloat16_tENS5_IJlSC_lEEESK_SL_NS4_8TiledMMAINS4_8MMA_AtomIJNS4_4SM904GMMA28MMA_64x256x16_F32BF16BF16_SSILNSP_5MajorE0ELSR_0ELNSP_7ScaleInE1ELSS_1EEEEEENS4_6LayoutISD_NS5_IJSC_NSA_ILi0EEESW_EEEEENS5_IJNS4_10UnderscoreESZ_SZ_EEEEENS4_13SM90_TMA_LOADENS4_14ComposedLayoutINS4_7SwizzleILi1ELi4ELi3EEENS4_18smem_ptr_flag_bitsILi16EEENSV_INS5_IJNSA_ILi8EEESI_EEENS5_IJSI_SC_EEEEEEEvNS4_8identityENS4_23SM90_TMA_LOAD_MULTICASTES1C_vS1D_EENS_8epilogue10collective6detail29Sm90TmaWarpSpecializedAdapterINS1H_15DefaultEpilogueISK_SL_SL_NS1G_6thread17LinearCombinationISK_Li1EffLNS1L_9ScaleType4KindE0ELNS_15FloatRoundStyleE2ESK_EENS1_15EpilogueDefaultEEEEEvvEEEEvNT_6ParamsE,@"STO_CUDA_ENTRY STV_DEFAULT"
_ZN7cutlass13device_kernelINS_4gemm6kernel13GemmUniversalIN4cute5tupleIJiiiiEEENS1_10collective13CollectiveMmaINS1_34MainloopSm90TmaGmmaWarpSpecializedILi11ENS5_IJNS4_1CILi2EEENSA_ILi1EEESC_EEENS1_35KernelTmaWarpSpecializedCooperativeEEENS5_IJNSA_ILi128EEENSA_ILi512EEENSA_ILi16EEEEEENS_10bfloat16_tENS5_IJlSC_lEEESK_SL_NS4_8TiledMMAINS4_8MMA_AtomIJNS4_4SM904GMMA28MMA_64x256x16_F32BF16BF16_SSILNSP_5MajorE0ELSR_0ELNSP_7ScaleInE1ELSS_1EEEEEENS4_6LayoutISD_NS5_IJSC_NSA_ILi0EEESW_EEEEENS5_IJNS4_10UnderscoreESZ_SZ_EEEEENS4_13SM90_TMA_LOADENS4_14ComposedLayoutINS4_7SwizzleILi1ELi4ELi3EEENS4_18smem_ptr_flag_bitsILi16EEENSV_INS5_IJNSA_ILi8EEESI_EEENS5_IJSI_SC_EEEEEEEvNS4_8identityENS4_23SM90_TMA_LOAD_MULTICASTES1C_vS1D_EENS_8epilogue10collective6detail29Sm90TmaWarpSpecializedAdapterINS1H_15DefaultEpilogueISK_SL_SL_NS1G_6thread17LinearCombinationISK_Li1EffLNS1L_9ScaleType4KindE0ELNS_15FloatRoundStyleE2ESK_EENS1_15EpilogueDefaultEEEEEvvEEEEvNT_6ParamsE:
[----:B------:R-:W0:Y:S02]  /*0000*/  LDC R1, c[0x0][0x28] ;  /* 0x00000a00ff017b82 */ /* 0x000e240000000800 */
[----:B0-----:R-:W-:Y:S01]  /*0010*/  VIADD R1, R1, 0xfffffd38 ;  /* 0xfffffd3801017836 */ /* 0x001fe20000000000 */
[----:B------:R-:W0:Y:S01]  /*0020*/  S2R R6, SR_TID.X ;  /* 0x0000000000067919 */ /* 0x000e220000002100 */
[----:B------:R-:W-:Y:S01]  /*0030*/  ELECT P0, URZ, PT ;  /* 0x00000000003f782f */ /* 0x000fe20003800000 */
[----:B------:R-:W-:Y:S01]  /*0040*/  BSSY B0, `(.L_x_0) ;  /* 0x000000f000007945 */ /* 0x000fe20003800000 */
[--C-:B0-----:R-:W-:Y:S02]  /*0050*/  SHF.R.U32.HI R0, RZ, 0x5, R6.reuse ;  /* 0x00000005ff007819 */ /* 0x101fe40000011606 */
[----:B------:R-:W-:-:S03]  /*0060*/  SHF.R.U32.HI R3, RZ, 0x7, R6 ;  /* 0x00000007ff037819 */ /* 0x000fc60000011606 */
[----:B------:R-:W0:Y:S04]  /*0070*/  SHFL.IDX PT, R2, R0, RZ, 0x1f ;  /* 0x00001fff00027589 */ /* 0x000e2800000e0000 */
[----:B------:R1:W2:Y:S01]  /*0080*/  SHFL.IDX PT, R5, R3, RZ, 0x1f ;  /* 0x00001fff03057589 */ /* 0x0002a200000e0000 */
[----:B0-----:R-:W-:-:S13]  /*0090*/  ISETP.NE.OR P0, PT, R2, RZ, !P0 ;  /* 0x000000ff0200720c */ /* 0x001fda0004705670 */
[----:B-12---:R-:W-:Y:S05]  /*00a0*/  @P0 BRA `(.L_x_1) ;  /* 0x0000000000200947 */ /* 0x006fea0003800000 */
[----:B------:R-:W-:Y:S02]  /*00b0*/  ULDC.64 UR4, c[0x0][0x198] ;  /* 0x0000660000047ab9 */ /* 0x000fe40000000a00 */
[----:B------:R-:W-:Y:S02]  /*00c0*/  UIADD3 UR6, UP0, UR4, 0xf0, URZ ;  /* 0x000000f004067890 */ /* 0x000fe4000ff1e03f */
[----:B------:R-:W-:Y:S02]  /*00d0*/  UIADD3 UR4, UP1, UR4, 0x1f0, URZ ;  /* 0x000001f004047890 */ /* 0x000fe4000ff3e03f */
[----:B------:R-:W-:Y:S02]  /*00e0*/  UIADD3.X UR7, URZ, UR5, URZ, UP0, !UPT ;  /* 0x000000053f077290 */ /* 0x000fe400087fe43f */
[----:B------:R-:W-:-:S07]  /*00f0*/  UIADD3.X UR5, URZ, UR5, URZ, UP1, !UPT ;  /* 0x000000053f057290 */ /* 0x000fce0008ffe43f */
[----:B------:R0:W-:Y:S02]  /*0100*/  UTMACCTL.PF [UR6] ;  /* 0x00000000060079b9 */ /* 0x0001e40008040000 */
[----:B------:R0:W-:Y:S02]  /*0110*/  UTMACCTL.PF [UR4] ;  /* 0x00000000040079b9 */ /* 0x0001e40008040000 */
[----:B0-----:R-:W-:Y:S01]  /*0120*/  NOP ;  /* 0x0000000000007918 */ /* 0x001fe20000000000 */
.L_x_1:
[----:B------:R-:W-:Y:S05]  /*0130*/  BSYNC B0 ;  /* 0x0000000000007941 */ /* 0x000fea0003800000 */
.L_x_0:
[----:B------:R-:W0:Y:S02]  /*0140*/  SHFL.IDX PT, R3, R0, RZ, 0x1f ;  /* 0x00001fff00037589 */ /* 0x000e2400000e0000 */
[----:B0-----:R-:W-:-:S13]  /*0150*/  ISETP.NE.AND P0, PT, R3, RZ, PT ;  /* 0x000000ff0300720c */ /* 0x001fda0003f05270 */
[----:B------:R-:W-:Y:S05]  /*0160*/  @P0 BRA `(.L_x_2) ;  /* 0x00000000009c0947 */ /* 0x000fea0003800000 */
[----:B------:R-:W-:Y:S01]  /*0170*/  ELECT P0, URZ, PT ;  /* 0x00000000003f782f */ /* 0x000fe20003800000 */
[----:B------:R-:W-:-:S12]  /*0180*/  BSSY B0, `(.L_x_2) ;  /* 0x0000025000007945 */ /* 0x000fd80003800000 */
[----:B------:R-:W-:Y:S05]  /*0190*/  @!P0 BRA `(.L_x_3) ;  /* 0x00000000008c8947 */ /* 0x000fea0003800000 */
[----:B------:R-:W0:Y:S01]  /*01a0*/  S2UR UR8, SR_CgaCtaId ;  /* 0x00000000000879c3 */ /* 0x000e220000008800 */
[----:B------:R-:W-:Y:S01]  /*01b0*/  UMOV UR4, 0x400 ;  /* 0x0000040000047882 */ /* 0x000fe20000000000 */
[----:B------:R-:W-:Y:S01]  /*01c0*/  UMOV UR5, 0x1 ;  /* 0x0000000100057882 */ /* 0x000fe20000000000 */
[----:B------:R-:W-:Y:S02]  /*01d0*/  UMOV UR6, 0x4 ;  /* 0x0000000400067882 */ /* 0x000fe40000000000 */
[----:B------:R-:W-:-:S04]  /*01e0*/  UIADD3 UR6, -UR6, 0x100000, URZ ;  /* 0x0010000006067890 */ /* 0x000fc8000fffe13f */
[----:B------:R-:W-:Y:S02]  /*01f0*/  USHF.L.U32 UR7, UR6, 0xb, URZ ;  /* 0x0000000b06077899 */ /* 0x000fe4000800063f */
[----:B------:R-:W-:Y:S02]  /*0200*/  USHF.L.U32 UR6, UR6, 0x1, URZ ;  /* 0x0000000106067899 */ /* 0x000fe4000800063f */
[----:B0-----:R-:W-:Y:S02]  /*0210*/  ULEA UR8, UR8, UR4, 0x18 ;  /* 0x0000000408087291 */ /* 0x001fe4000f8ec03f */
[----:B------:R-:W-:-:S04]  /*0220*/  UIADD3 UR4, -UR5, 0x100000, URZ ;  /* 0x0010000005047890 */ /* 0x000fc8000fffe13f */
[----:B------:R-:W-:Y:S02]  /*0230*/  USHF.L.U32 UR5, UR4, 0xb, URZ ;  /* 0x0000000b04057899 */ /* 0x000fe4000800063f */
[----:B------:R-:W-:Y:S01]  /*0240*/  USHF.L.U32 UR4, UR4, 0x1, URZ ;  /* 0x0000000104047899 */ /* 0x000fe2000800063f */
[----:B------:R-:W0:Y:S11]  /*0250*/  FENCE.VIEW.ASYNC.S ;  /* 0x00000000000073c6 */ /* 0x000e360000000000 */
[----:B0-----:R0:W1:Y:S01]  /*0260*/  SYNCS.EXCH.64 URZ, [UR8], UR4 ;  /* 0x00000004083f75b2 */ /* 0x0010620008000100 */
[----:B------:R0:W2:Y:S01]  /*0270*/  SYNCS.EXCH.64 URZ, [UR8+0x58], UR6 ;  /* 0x00005806083f75b2 */ /* 0x0000a20008000100 */
[----:B------:R0:W3:Y:S01]  /*0280*/  SYNCS.EXCH.64 URZ, [UR8+0x8], UR4 ;  /* 0x00000804083f75b2 */ /* 0x0000e20008000100 */
[----:B------:R0:W4:Y:S01]  /*0290*/  SYNCS.EXCH.64 URZ, [UR8+0x60], UR6 ;  /* 0x00006006083f75b2 */ /* 0x0001220008000100 */
[----:B------:R0:W0:Y:S01]  /*02a0*/  SYNCS.EXCH.64 URZ, [UR8+0x10], UR4 ;  /* 0x00001004083f75b2 */ /* 0x0000220008000100 */
        /* <DEDUP_REMOVED lines=17> */
[----:B------:R-:W-:Y:S01]  /*03c0*/  NOP ;  /* 0x0000000000007918 */ /* 0x000fe20000000000 */
.L_x_3:
[----:B0-----:R-:W-:Y:S05]  /*03d0*/  BSYNC B0 ;  /* 0x0000000000007941 */ /* 0x001fea0003800000 */
.L_x_2:
[----:B------:R-:W-:Y:S01]  /*03e0*/  SHF.R.S32.HI R4, RZ, 0x1f, R6 ;  /* 0x0000001fff047819 */ /* 0x000fe20000011406 */
[----:B------:R-:W0:Y:S01]  /*03f0*/  SHFL.IDX PT, R0, R0, RZ, 0x1f ;  /* 0x00001fff00007589 */ /* 0x000e2200000e0000 */
[----:B------:R-:W5:Y:S01]  /*0400*/  S2UR UR8, SR_CTAID.X ;  /* 0x00000000000879c3 */ /* 0x000f620000002500 */
[----:B------:R-:W-:Y:S02]  /*0410*/  ELECT P0, URZ, PT ;  /* 0x00000000003f782f */ /* 0x000fe40003800000 */
[----:B------:R-:W-:Y:S01]  /*0420*/  LEA.HI R4, R4, R6, RZ, 0x7 ;  /* 0x0000000604047211 */ /* 0x000fe200078f38ff */
[----:B------:R-:W-:Y:S01]  /*0430*/  ULDC UR4, c[0x0][0x150] ;  /* 0x0000540000047ab9 */ /* 0x000fe20000000800 */
[----:B------:R-:W-:Y:S01]  /*0440*/  NOP ;  /* 0x0000000000007918 */ /* 0x000fe20000000000 */
[----:B------:R-:W-:Y:S01]  /*0450*/  NOP ;  /* 0x0000000000007918 */ /* 0x000fe20000000000 */
[----:B------:R-:W-:Y:S01]  /*0460*/  LOP3.LUT R4, R4, 0xffffff80, RZ, 0xc0, !PT ;  /* 0xffffff8004047812 */ /* 0x000fe200078ec0ff */
[----:B------:R-:W-:Y:S01]  /*0470*/  IMAD.MOV.U32 R17, RZ, RZ, 0x1 ;  /* 0x00000001ff117424 */ /* 0x000fe200078e00ff */
[----:B------:R-:W1:Y:S01]  /*0480*/  LDC R10, c[0x0][0x144] ;  /* 0x00005100ff0a7b82 */ /* 0x000e620000000800 */
[----:B------:R-:W-:-:S02]  /*0490*/  ISETP.NE.AND P3, PT, R5, RZ, PT ;  /* 0x000000ff0500720c */ /* 0x000fc40003f65270 */
[----:B------:R-:W-:Y:S01]  /*04a0*/  IMAD.IADD R8, R6, 0x1, -R4 ;  /* 0x0000000106087824 */ /* 0x000fe200078e0a04 */
[----:B------:R-:W-:Y:S01]  /*04b0*/  SHF.R.S32.HI R6, RZ, 0x1f, R3 ;  /* 0x0000001fff067819 */ /* 0x000fe20000011403 */
[----:B------:R-:W2:Y:S03]  /*04c0*/  S2R R4, SR_CTAID.Y ;  /* 0x0000000000047919 */ /* 0x000ea60000002600 */
[----:B------:R-:W-:Y:S01]  /*04d0*/  SHF.R.S32.HI R7, RZ, 0x1f, R8 ;  /* 0x0000001fff077819 */ /* 0x000fe20000011408 */
[----:B------:R-:W3:Y:S01]  /*04e0*/  LDC R12, c[0x0][0x140] ;  /* 0x00005000ff0c7b82 */ /* 0x000ee20000000800 */
[----:B------:R-:W-:Y:S02]  /*04f0*/  LEA.HI R6, R6, R3, RZ, 0x2 ;  /* 0x0000000306067211 */ /* 0x000fe400078f10ff */
[----:B------:R-:W-:Y:S02]  /*0500*/  LEA.HI R7, R7, R8, RZ, 0x3 ;  /* 0x0000000807077211 */ /* 0x000fe400078f18ff */
[----:B------:R-:W-:-:S02]  /*0510*/  LOP3.LUT R6, R6, 0x3ffffffc, RZ, 0xc0, !PT ;  /* 0x3ffffffc06067812 */ /* 0x000fc400078ec0ff */
[----:B0-----:R-:W-:Y:S02]  /*0520*/  ISETP.NE.OR P0, PT, R0, RZ, !P0 ;  /* 0x000000ff0000720c */ /* 0x001fe40004705670 */
[--C-:B------:R-:W-:Y:S01]  /*0530*/  SHF.R.S32.HI R0, RZ, 0x3, R7.reuse ;  /* 0x00000003ff007819 */ /* 0x100fe20000011407 */
[----:B------:R-:W-:Y:S01]  /*0540*/  IMAD.IADD R6, R3, 0x1, -R6 ;  /* 0x0000000103067824 */ /* 0x000fe200078e0a06 */
[----:B-----5:R-:W-:Y:S02]  /*0550*/  I2FP.F32.U32 R9, UR8 ;  /* 0x0000000800097c45 */ /* 0x020fe40008201000 */
[----:B------:R-:W-:-:S03]  /*0560*/  SHF.R.S32.HI R7, RZ, 0x1f, R7 ;  /* 0x0000001fff077819 */ /* 0x000fc60000011407 */
[----:B------:R-:W-:Y:S01]  /*0570*/  FMUL R9, R9, UR4 ;  /* 0x0000000409097c20 */ /* 0x000fe20008400000 */
[----:B------:R-:W-:Y:S01]  /*0580*/  LEA.HI R7, R7, R0, RZ, 0x2 ;  /* 0x0000000007077211 */ /* 0x000fe200078f10ff */
[----:B------:R-:W-:Y:S02]  /*0590*/  ULDC UR4, c[0x0][0x154] ;  /* 0x0000550000047ab9 */ /* 0x000fe40000000800 */
[----:B------:R-:W-:Y:S01]  /*05a0*/  VOTEU.ALL UP0, P0 ;  /* 0x00000000003f7886 */ /* 0x000fe20000000000 */
[----:B------:R-:W-:Y:S01]  /*05b0*/  LOP3.LUT R7, R7, 0xfffffffc, RZ, 0xc0, !PT ;  /* 0xfffffffc07077812 */ /* 0x000fe200078ec0ff */
[----:B------:R-:W0:Y:S01]  /*05c0*/  F2I.U32.TRUNC.NTZ R9, R9 ;  /* 0x0000000900097305 */ /* 0x000e22000020f000 */
[----:B------:R-:W-:Y:S01]  /*05d0*/  VOTEU.ALL UP1, P0 ;  /* 0x00000000003f7886 */ /* 0x000fe20000020000 */
[----:B---3--:R-:W-:Y:S01]  /*05e0*/  ISETP.EQ.U32.AND P2, PT, R12, 0x1, PT ;  /* 0x000000010c00780c */ /* 0x008fe20003f42070 */
[----:B------:R-:W3:Y:S01]  /*05f0*/  @!UP0 S2UR UR7, SR_CgaCtaId ;  /* 0x00000000000789c3 */ /* 0x000ee20000008800 */
[----:B------:R-:W-:Y:S01]  /*0600*/  IMAD.IADD R7, R0, 0x1, -R7 ;  /* 0x0000000100077824 */ /* 0x000fe200078e0a07 */
[----:B------:R-:W-:Y:S01]  /*0610*/  @!UP0 UMOV UR6, 0x400 ;  /* 0x0000040000068882 */ /* 0x000fe20000000000 */
[----:B--2---:R-:W-:-:S02]  /*0620*/  I2FP.F32.U32 R3, R4 ;  /* 0x0000000400037245 */ /* 0x004fc40000201000 */
[----:B------:R-:W-:-:S03]  /*0630*/  IMAD R18, R6, 0x4, R7 ;  /* 0x0000000406127824 */ /* 0x000fc600078e0207 */
[----:B------:R-:W-:Y:S01]  /*0640*/  FMUL R11, R3, UR4 ;  /* 0x00000004030b7c20 */ /* 0x000fe20008400000 */
[----:B------:R-:W2:Y:S01]  /*0650*/  LDC R7, c[0x0][0x148] ;  /* 0x00005200ff077b82 */ /* 0x000ea20000000800 */
[----:B------:R-:W-:Y:S01]  /*0660*/  LEA.HI R0, R18, R18, RZ, 0x1 ;  /* 0x0000001212007211 */ /* 0x000fe200078f08ff */
[----:B------:R-:W-:Y:S01]  /*0670*/  UMOV UR4, 0x20 ;  /* 0x0000002000047882 */ /* 0x000fe20000000000 */
[----:B0-----:R-:W-:Y:S01]  /*0680*/  IMAD.MOV R13, RZ, RZ, -R9 ;  /* 0x000000ffff0d7224 */ /* 0x001fe200078e0a09 */
[----:B------:R-:W-:Y:S01]  /*0690*/  SHF.R.S32.HI R3, RZ, 0x1f, R2 ;  /* 0x0000001fff037819 */ /* 0x000fe20000011402 */
[----:B------:R-:W0:Y:S01]  /*06a0*/  F2I.U32.TRUNC.NTZ R11, R11 ;  /* 0x0000000b000b7305 */ /* 0x000e22000020f000 */
[----:B------:R-:W-:Y:S01]  /*06b0*/  LOP3.LUT R9, R0, 0xfffffffe, RZ, 0xc0, !PT ;  /* 0xfffffffe00097812 */ /* 0x000fe200078ec0ff */
[----:B-1----:R-:W-:Y:S01]  /*06c0*/  IMAD R6, R10, R13, UR8 ;  /* 0x000000080a067e24 */ /* 0x002fe2000f8e020d */
[----:B------:R-:W-:Y:S01]  /*06d0*/  LEA.HI R3, R3, R2, RZ, 0x2 ;  /* 0x0000000203037211 */ /* 0x000fe200078f10ff */
[----:B------:R-:W-:-:S04]  /*06e0*/  @!UP0 UIADD3 UR4, -UR4, 0x100000, URZ ;  /* 0x0010000004048890 */ /* 0x000fc8000fffe13f */
[----:B------:R-:W-:Y:S02]  /*06f0*/  @!UP0 USHF.L.U32 UR5, UR4, 0xb, URZ ;  /* 0x0000000b04058899 */ /* 0x000fe4000800063f */
[----:B------:R-:W-:Y:S01]  /*0700*/  @!UP0 USHF.L.U32 UR4, UR4, 0x1, URZ ;  /* 0x0000000104048899 */ /* 0x000fe2000800063f */
[----:B------:R-:W-:Y:S02]  /*0710*/  VIADD R10, R5, 0xffffffff ;  /* 0xffffffff050a7836 */ /* 0x000fe40000000000 */
[----:B------:R-:W-:Y:S01]  /*0720*/  IMAD.IADD R9, R18, 0x1, -R9 ;  /* 0x0000000112097824 */ /* 0x000fe200078e0a09 */
[----:B------:R-:W-:Y:S01]  /*0730*/  LOP3.LUT R3, R3, 0xfffffffc, RZ, 0xc0, !PT ;  /* 0xfffffffc03037812 */ /* 0x000fe200078ec0ff */
[----:B---3--:R-:W-:Y:S01]  /*0740*/  @!UP0 ULEA UR6, UR7, UR6, 0x18 ;  /* 0x0000000607068291 */ /* 0x008fe2000f8ec03f */
[----:B------:R-:W-:Y:S01]  /*0750*/  ISETP.GE.U32.AND P6, PT, R10, 0x2, PT ;  /* 0x000000020a00780c */ /* 0x000fe20003fc6070 */
[----:B------:R-:W-:Y:S01]  /*0760*/  VOTEU.ALL UP0, P0 ;  /* 0x00000000003f7886 */ /* 0x000fe20000000000 */
[----:B------:R-:W-:Y:S01]  /*0770*/  ISETP.NE.AND P4, PT, R9, R6, PT ;  /* 0x000000060900720c */ /* 0x000fe20003f85270 */
[----:B------:R-:W-:Y:S01]  /*0780*/  IMAD.SHL.U32 R9, R18, 0x4, RZ ;  /* 0x0000000412097824 */ /* 0x000fe200078e00ff */
[----:B------:R-:W-:Y:S01]  /*0790*/  LOP3.LUT P0, RZ, R8, 0x7, RZ, 0xc0, !PT ;  /* 0x0000000708ff7812 */ /* 0x000fe2000780c0ff */
[----:B------:R-:W-:-:S02]  /*07a0*/  IMAD.IADD R0, R2, 0x1, -R3 ;  /* 0x0000000102007824 */ /* 0x000fc400078e0a03 */
[----:B0-----:R-:W-:Y:S01]  /*07b0*/  IMAD.MOV R14, RZ, RZ, -R11 ;  /* 0x000000ffff0e7224 */ /* 0x001fe200078e0a0b */
[----:B------:R-:W-:Y:S02]  /*07c0*/  LOP3.LUT R18, R18, 0xc, R9, 0x78, !PT ;  /* 0x0000000c12127812 */ /* 0x000fe400078e7809 */
[----:B------:R-:W-:Y:S01]  /*07d0*/  ISETP.NE.AND P1, PT, R0, 0x3, PT ;  /* 0x000000030000780c */ /* 0x000fe20003f25270 */
[----:B--2---:R-:W-:Y:S01]  /*07e0*/  IMAD R3, R7, R14, R4 ;  /* 0x0000000e07037224 */ /* 0x004fe200078e0204 */
[----:B------:R-:W-:Y:S01]  /*07f0*/  ISETP.LT.U32.AND P0, PT, R18, 0x2, !P0 ;  /* 0x000000021200780c */ /* 0x000fe20004701070 */
[----:B------:R-:W0:Y:S02]  /*0800*/  FENCE.VIEW.ASYNC.S ;  /* 0x00000000000073c6 */ /* 0x000e240000000000 */
[----:B0-----:R0:W1:Y:S01]  /*0810*/  @!UP0 SYNCS.EXCH.64 URZ, [UR6+0xc0], UR4 ;  /* 0x0000c004063f85b2 */ /* 0x0010620008000100 */
[----:B------:R-:W-:Y:S02]  /*0820*/  ISETP.EQ.OR P1, PT, R0, RZ, !P1 ;  /* 0x000000ff0000720c */ /* 0x000fe40004f22670 */
[----:B------:R-:W-:-:S02]  /*0830*/  @P4 LEA.HI R2, R18, R18, RZ, 0x1 ;  /* 0x0000001212024211 */ /* 0x000fc400078f08ff */
[----:B------:R-:W-:Y:S02]  /*0840*/  ISETP.EQ.AND P1, PT, R5, RZ, P1 ;  /* 0x000000ff0500720c */ /* 0x000fe40000f22270 */
[----:B------:R-:W-:Y:S02]  /*0850*/  @P4 SHF.R.S32.HI R2, RZ, 0x1, R2 ;  /* 0x00000001ff024819 */ /* 0x000fe40000011402 */
[----:B------:R-:W-:Y:S02]  /*0860*/  SEL R19, RZ, 0x1, !P1 ;  /* 0x00000001ff137807 */ /* 0x000fe40004800000 */
[----:B------:R-:W-:Y:S02]  /*0870*/  @P4 ISETP.NE.AND P5, PT, R2, R3, PT ;  /* 0x000000030200420c */ /* 0x000fe40003fa5270 */
[----:B------:R-:W-:Y:S02]  /*0880*/  SEL R2, RZ, 0x1, !P0 ;  /* 0x00000001ff027807 */ /* 0x000fe40004000000 */
[----:B------:R-:W-:Y:S01]  /*0890*/  @P4 SEL R17, RZ, 0x1, P5 ;  /* 0x00000001ff114807 */ /* 0x000fe20002800000 */
[----:B------:R0:W2:Y:S01]  /*08a0*/  @!UP1 SYNCS.EXCH.64 URZ, [UR6+0xc8], UR4 ;  /* 0x0000c804063f95b2 */ /* 0x0000a20008000100 */
[----:B------:R-:W-:Y:S01]  /*08b0*/  SEL R19, R19, 0x2, P6 ;  /* 0x0000000213137807 */ /* 0x000fe20003000000 */
[----:B------:R-:W-:Y:S01]  /*08c0*/  NOP ;  /* 0x0000000000007918 */ /* 0x000fe20000000000 */
[----:B------:R-:W-:Y:S01]  /*08d0*/  LOP3.LUT R17, R17, R2, RZ, 0xc0, !PT ;  /* 0x0000000211117212 */ /* 0x000fe200078ec0ff */
[----:B------:R-:W-:Y:S06]  /*08e0*/  @!P2 BRA `(.L_x_4) ;  /* 0x000000000008a947 */ /* 0x000fec0003800000 */
[----:B-12-4-:R-:W-:Y:S01]  /*08f0*/  UCGABAR_ARV ;  /* 0x00000000000079c7 */ /* 0x016fe20008000000 */
[----:B------:R-:W-:Y:S05]  /*0900*/  BRA `(.L_x_5) ;  /* 0x0000000000047947 */ /* 0x000fea0003800000 */
.L_x_4:
[----:B-12-4-:R-:W-:Y:S01]  /*0910*/  NOP ;  /* 0x0000000000007918 */ /* 0x016fe20000000000 */
.L_x_5:
[----:B------:R-:W1:Y:S01]  /*0920*/  LDC R2, c[0x0][0x65c] ;  /* 0x00019700ff027b82 */ /* 0x000e620000000800 */
[----:B------:R-:W-:Y:S01]  /*0930*/  IMAD.MOV.U32 R3, RZ, RZ, RZ ;  /* 0x000000ffff037224 */ /* 0x000fe200078e00ff */
[----:B-1----:R-:W-:Y:S01]  /*0940*/  ISETP.NE.AND P1, PT, R2, 0x1, PT ;  /* 0x000000010200780c */ /* 0x002fe20003f25270 */
[----:B------:R-:W-:-:S12]  /*0950*/  IMAD.U32 R2, RZ, RZ, UR8 ;  /* 0x00000008ff027e24 */ /* 0x000fd8000f8e00ff */
[----:B------:R-:W1:Y:S01]  /*0960*/  @P1 LDC R9, c[0x0][0x10] ;  /* 0x00000400ff091b82 */ /* 0x000e620000000800 */
[----:B------:R-:W-:Y:S02]  /*0970*/  @P1 IMAD.MOV.U32 R5, RZ, RZ, RZ ;  /* 0x000000ffff051224 */ /* 0x000fe400078e00ff */
[----:B------:R-:W-:-:S05]  /*0980*/  @P1 IMAD.MOV.U32 R13, RZ, RZ, RZ ;  /* 0x000000ffff0d1224 */ /* 0x000fca00078e00ff */
[----:B------:R-:W2:Y:S01]  /*0990*/  @!P1 LDC R11, c[0x0][0xc] ;  /* 0x00000300ff0b9b82 */ /* 0x000ea20000000800 */
[----:B-1----:R-:W-:-:S04]  /*09a0*/  @P1 IMAD.WIDE.U32 R8, R9, UR8, R4 ;  /* 0x0000000809081c25 */ /* 0x002fc8000f8e0004 */
[----:B------:R-:W-:Y:S02]  /*09b0*/  @P1 IMAD.MOV.U32 R16, RZ, RZ, R8 ;  /* 0x000000ffff101224 */ /* 0x000fe400078e0008 */
[----:B------:R-:W-:Y:S02]  /*09c0*/  @P1 IMAD.IADD R24, R9, 0x1, R13 ;  /* 0x0000000109181824 */ /* 0x000fe400078e020d */
[----:B--2---:R-:W-:-:S04]  /*09d0*/  @!P1 IMAD.WIDE.U32 R2, R4, R11, R2 ;  /* 0x0000000b04029225 */ /* 0x004fc800078e0002 */
[----:B------:R-:W-:Y:S02]  /*09e0*/  @!P1 IMAD.MOV.U32 R16, RZ, RZ, R2 ;  /* 0x000000ffff109224 */ /* 0x000fe400078e0002 */
[----:B------:R-:W-:-:S03]  /*09f0*/  @!P1 IMAD.MOV.U32 R24, RZ, RZ, R3 ;  /* 0x000000ffff189224 */ /* 0x000fc600078e0003 */
[----:B------:R1:W-:Y:S04]  /*0a00*/  STL [R1+0x204], R16 ;  /* 0x0002041001007387 */ /* 0x0003e80000100800 */
[----:B------:R1:W-:Y:S01]  /*0a10*/  STL [R1+0x200], R24 ;  /* 0x0002001801007387 */ /* 0x0003e20000100800 */
[----:B------:R-:W-:Y:S05]  /*0a20*/  @!P2 BRA `(.L_x_6) ;  /* 0x00000000000ca947 */ /* 0x000fea0003800000 */
[----:B------:R-:W-:Y:S01]  /*0a30*/  UCGABAR_WAIT ;  /* 0x0000000000007dc7 */ /* 0x000fe20008000000 */
[----:B------:R-:W-:Y:S01]  /*0a40*/  CCTL.IVALL ;  /* 0x00000000ff00798f */ /* 0x000fe20002000000 */
[----:B------:R-:W-:Y:S05]  /*0a50*/  BRA `(.L_x_7) ;  /* 0x0000000000047947 */ /* 0x000fea0003800000 */
.L_x_6:
[----:B------:R-:W-:Y:S06]  /*0a60*/  BAR.SYNC.DEFER_BLOCKING 0x0 ;  /* 0x0000000000007b1d */ /* 0x000fec0000010000 */
.L_x_7:
[----:B------:R-:W-:Y:S05]  /*0a70*/  @!P3 BRA `(.L_x_8) ;  /* 0x0000012c00f4b947 */ /* 0x000fea0003800000 */
[----:B------:R-:W-:-:S13]  /*0a80*/  ISETP.GT.U32.AND P0, PT, R10, 0x1, PT ;  /* 0x000000010a00780c */ /* 0x000fda0003f04070 */
[----:B0-----:R-:W-:Y:S05]  /*0a90*/  @P0 EXIT ;  /* 0x000000000000094d */ /* 0x001fea0003800000 */
[----:B------:R-:W-:Y:S01]  /*0aa0*/  ULDC.64 UR4, c[0x0][0x650] ;  /* 0x0001940000047ab9 */ /* 0x000fe20000000a00 */
[----:B------:R-:W-:Y:S01]  /*0ab0*/  PRMT R0, RZ, 0x7610, R0 ;  /* 0x00007610ff007816 */ /* 0x000fe20000000000 */
[----:B------:R-:W-:Y:S01]  /*0ac0*/  IMAD.MOV.U32 R22, RZ, RZ, -0x1 ;  /* 0xffffffffff167424 */ /* 0x000fe200078e00ff */
[----:B------:R-:W-:Y:S01]  /*0ad0*/  ISETP.GE.U32.AND P0, PT, R16, UR4, PT ;  /* 0x0000000410007c0c */ /* 0x000fe2000bf06070 */
[----:B------:R-:W-:Y:S02]  /*0ae0*/  IMAD.MOV.U32 R23, RZ, RZ, -0x1 ;  /* 0xffffffffff177424 */ /* 0x000fe400078e00ff */
[----:B------:R-:W-:Y:S01]  /*0af0*/  IMAD.MOV.U32 R157, RZ, RZ, -0x1 ;  /* 0xffffffffff9d7424 */ /* 0x000fe200078e00ff */
[----:B------:R-:W-:-:S13]  /*0b00*/  ISETP.GE.U32.AND.EX P0, PT, R24, UR5, PT, P0 ;  /* 0x0000000518007c0c */ /* 0x000fda000bf06100 */
[----:B------:R-:W-:Y:S05]  /*0b10*/  @P0 BRA `(.L_x_9) ;  /* 0x0000000400300947 */ /* 0x000fea0003800000 */
[----:B------:R-:W0:Y:S01]  /*0b20*/  LDC.64 R20, c[0x0][0x628] ;  /* 0x00018a00ff147b82 */ /* 0x000e220000000a00 */
[----:B------:R-:W-:Y:S02]  /*0b30*/  IMAD.MOV.U32 R2, RZ, RZ, R16 ;  /* 0x000000ffff027224 */ /* 0x000fe400078e0010 */
[----:B------:R-:W-:-:S05]  /*0b40*/  IMAD.MOV.U32 R3, RZ, RZ, R24 ;  /* 0x000000ffff037224 */ /* 0x000fca00078e0018 */
[----:B------:R-:W2:Y:S08]  /*0b50*/  LDC R0, c[0x0][0x630] ;  /* 0x00018c00ff007b82 */ /* 0x000eb00000000800 */
[----:B------:R-:W3:Y:S01]  /*0b60*/  LDC.64 R22, c[0x0][0x620] ;  /* 0x00018800ff167b82 */ /* 0x000ee20000000a00 */
[----:B0-----:R-:W-:-:S04]  /*0b70*/  ISETP.NE.U32.AND P0, PT, R20, RZ, PT ;  /* 0x000000ff1400720c */ /* 0x001fc80003f05070 */
[----:B------:R-:W-:-:S13]  /*0b80*/  ISETP.NE.AND.EX P0, PT, R21, RZ, PT, P0 ;  /* 0x000000ff1500720c */ /* 0x000fda0003f05300 */
[----:B--23--:R-:W-:Y:S05]  /*0b90*/  @!P0 BRA `(.L_x_10) ;  /* 0x0000000000288947 */ /* 0x00cfea0003800000 */
[----:B------:R-:W0:Y:S02]  /*0ba0*/  LDC R11, c[0x0][0x634] ;  /* 0x00018d00ff0b7b82 */ /* 0x000e240000000800 */
[----:B0-----:R-:W-:-:S05]  /*0bb0*/  IADD3 R11, P0, R16, R11, RZ ;  /* 0x0000000b100b7210 */ /* 0x001fca0007f1e0ff */
[----:B------:R-:W-:-:S04]  /*0bc0*/  IMAD.X R13, RZ, RZ, R24, P0 ;  /* 0x000000ffff0d7224 */ /* 0x000fc800000e0618 */
[----:B------:R-:W-:-:S04]  /*0bd0*/  IMAD.WIDE.U32 R2, R13, R20, RZ ;  /* 0x000000140d027225 */ /* 0x000fc800078e00ff */
[----:B------:R-:W-:-:S04]  /*0be0*/  IMAD.WIDE.U32 R8, P0, R11, R21, R2 ;  /* 0x000000150b087225 */ /* 0x000fc80007800002 */
[----:B------:R-:W-:-:S04]  /*0bf0*/  IMAD.WIDE.U32 R2, R11, R20, RZ ;  /* 0x000000140b027225 */ /* 0x000fc800078e00ff */
[----:B------:R-:W-:Y:S01]  /*0c00*/  IMAD.X R11, RZ, RZ, RZ, P0 ;  /* 0x000000ffff0b7224 */ /* 0x000fe200000e06ff */
[----:B------:R-:W-:Y:S01]  /*0c10*/  IADD3 RZ, P0, R3, R8, RZ ;  /* 0x0000000803ff7210 */ /* 0x000fe20007f1e0ff */
[----:B------:R-:W-:-:S04]  /*0c20*/  IMAD.MOV.U32 R10, RZ, RZ, R9 ;  /* 0x000000ffff0a7224 */ /* 0x000fc800078e0009 */
[----:B------:R-:W-:-:S08]  /*0c30*/  IMAD.WIDE.U32.X R2, R13, R21, R10, P0 ;  /* 0x000000150d027225 */ /* 0x000fd000000e040a */
.L_x_10:
[----:B------:R-:W0:Y:S01]  /*0c40*/  LDC.64 R20, c[0x0][0x640] ;  /* 0x00019000ff147b82 */ /* 0x000e220000000a00 */
[-CC-:B------:R-:W-:Y:S01]  /*0c50*/  SHF.R.U64 R157, R2, R0.reuse, R3.reuse ;  /* 0x00000000029d7219 */ /* 0x180fe20000001203 */
[----:B------:R-:W-:Y:S01]  /*0c60*/  IMAD.MOV.U32 R2, RZ, RZ, R16 ;  /* 0x000000ffff027224 */ /* 0x000fe200078e0010 */
[----:B------:R-:W-:Y:S01]  /*0c70*/  SHF.R.U32.HI R0, RZ, R0, R3 ;  /* 0x00000000ff007219 */ /* 0x000fe20000011603 */
[----:B------:R-:W-:Y:S01]  /*0c80*/  IMAD R25, R7, R14, R4 ;  /* 0x0000000e07197224 */ /* 0x000fe200078e0204 */
[----:B------:R-:W-:-:S03]  /*0c90*/  IADD3 R5, P0, RZ, -R157, RZ ;  /* 0x8000009dff057210 */ /* 0x000fc60007f1e0ff */
[----:B------:R-:W2:Y:S02]  /*0ca0*/  LDC R8, c[0x0][0x618] ;  /* 0x00018600ff087b82 */ /* 0x000ea40000000800 */
[----:B------:R-:W-:-:S04]  /*0cb0*/  IMAD.X R3, RZ, RZ, ~R0, P0 ;  /* 0x000000ffff037224 */ /* 0x000fc800000e0e00 */
[-C--:B------:R-:W-:Y:S02]  /*0cc0*/  IMAD R0, R3, R22.reuse, RZ ;  /* 0x0000001603007224 */ /* 0x080fe400078e02ff */
[----:B------:R-:W3:Y:S01]  /*0cd0*/  LDC R12, c[0x0][0x608] ;  /* 0x00018200ff0c7b82 */ /* 0x000ee20000000800 */
[----:B------:R-:W-:Y:S02]  /*0ce0*/  IMAD.MOV.U32 R3, RZ, RZ, R24 ;  /* 0x000000ffff037224 */ /* 0x000fe400078e0018 */
[----:B------:R-:W-:-:S05]  /*0cf0*/  IMAD.WIDE.U32 R2, R5, R22, R2 ;  /* 0x0000001605027225 */ /* 0x000fca00078e0002 */
[----:B------:R-:W4:Y:S01]  /*0d00*/  LDC R15, c[0x0][0x658] ;  /* 0x00019600ff0f7b82 */ /* 0x000f220000000800 */
[----:B------:R-:W-:Y:S01]  /*0d10*/  IMAD R5, R5, R23, R0 ;  /* 0x0000001705057224 */ /* 0x000fe200078e0200 */
[----:B0-----:R-:W-:Y:S01]  /*0d20*/  ISETP.NE.U32.AND P0, PT, R20, RZ, PT ;  /* 0x000000ff1400720c */ /* 0x001fe20003f05070 */
[----:B------:R-:W-:Y:S02]  /*0d30*/  IMAD.MOV.U32 R0, RZ, RZ, -0x1 ;  /* 0xffffffffff007424 */ /* 0x000fe400078e00ff */
[----:B------:R-:W-:Y:S01]  /*0d40*/  IMAD.IADD R3, R3, 0x1, R5 ;  /* 0x0000000103037824 */ /* 0x000fe200078e0205 */
[----:B------:R-:W-:Y:S02]  /*0d50*/  ISETP.NE.AND.EX P0, PT, R21, RZ, PT, P0 ;  /* 0x000000ff1500720c */ /* 0x000fe40003f05300 */
[----:B------:R-:W0:Y:S02]  /*0d60*/  LDC R13, c[0x0][0x600] ;  /* 0x00018000ff0d7b82 */ /* 0x000e240000000800 */
[----:B--2---:R-:W-:-:S02]  /*0d70*/  SHF.R.U64 R10, R2, R8, R3 ;  /* 0x00000008020a7219 */ /* 0x004fc40000001203 */
[----:B------:R-:W-:-:S04]  /*0d80*/  SHF.R.U32.HI R3, RZ, R8, R3 ;  /* 0x00000008ff037219 */ /* 0x000fc80000011603 */
[----:B-1----:R-:W1:Y:S01]  /*0d90*/  LDC R16, c[0x0][0x648] ;  /* 0x00019200ff107b82 */ /* 0x002e620000000800 */
[-CC-:B---3--:R-:W-:Y:S02]  /*0da0*/  SHF.R.U64 R24, R10, R12.reuse, R3.reuse ;  /* 0x0000000c0a187219 */ /* 0x188fe40000001203 */
[----:B------:R-:W-:Y:S01]  /*0db0*/  SHF.R.U32.HI R2, RZ, R12, R3 ;  /* 0x0000000cff027219 */ /* 0x000fe20000011603 */
[----:B------:R-:W-:-:S04]  /*0dc0*/  IMAD.MOV.U32 R12, RZ, RZ, 0x1 ;  /* 0x00000001ff0c7424 */ /* 0x000fc800078e00ff */
[----:B------:R-:W2:Y:S01]  /*0dd0*/  LDC R23, c[0x0][0x638] ;  /* 0x00018e00ff177b82 */ /* 0x000ea20000000800 */
[-CC-:B----4-:R-:W-:Y:S02]  /*0de0*/  SHF.R.U64 R14, R24, R15.reuse, R2.reuse ;  /* 0x0000000f180e7219 */ /* 0x190fe40000001202 */
[-C--:B------:R-:W-:Y:S02]  /*0df0*/  SHF.L.U32 R0, R0, R15.reuse, RZ ;  /* 0x0000000f00007219 */ /* 0x080fe400000006ff */
[----:B------:R-:W-:Y:S01]  /*0e00*/  SHF.R.U32.HI R3, RZ, R15, R2 ;  /* 0x0000000fff037219 */ /* 0x000fe20000011602 */
[----:B------:R-:W-:Y:S01]  /*0e10*/  IMAD.MOV.U32 R2, RZ, RZ, R14 ;  /* 0x000000ffff027224 */ /* 0x000fe200078e000e */
[----:B------:R-:W-:Y:S01]  /*0e20*/  LOP3.LUT R7, RZ, R0, RZ, 0x33, !PT ;  /* 0x00000000ff077212 */ /* 0x000fe200078e33ff */
[----:B------:R-:W3:Y:S01]  /*0e30*/  LDC R22, c[0x0][0x610] ;  /* 0x00018400ff167b82 */ /* 0x000ee20000000800 */
[----:B------:R-:W-:Y:S05]  /*0e40*/  @!P0 BRA `(.L_x_11) ;  /* 0x0000000000288947 */ /* 0x000fea0003800000 */
[----:B------:R-:W4:Y:S02]  /*0e50*/  LDC R9, c[0x0][0x64c] ;  /* 0x00019300ff097b82 */ /* 0x000f240000000800 */
[----:B----4-:R-:W-:-:S05]  /*0e60*/  IADD3 R9, P0, R14, R9, RZ ;  /* 0x000000090e097210 */ /* 0x010fca0007f1e0ff */
        /* <DEDUP_REMOVED lines=8> */
.L_x_11:
[----:B-1----:R-:W-:Y:S01]  /*0ef0*/  SHF.R.U64 R2, R2, R16, R3 ;  /* 0x0000001002027219 */ /* 0x002fe20000001203 */
[----:B0-----:R-:W-:Y:S01]  /*0f00*/  VIADD R3, R13, 0xffffffff ;  /* 0xffffffff0d037836 */ /* 0x001fe20000000000 */
[----:B------:R-:W-:Y:S02]  /*0f10*/  SHF.L.U32 R0, R12, R15, RZ ;  /* 0x0000000f0c007219 */ /* 0x000fe400000006ff */
[----:B------:R-:W-:Y:S01]  /*0f20*/  LOP3.LUT R7, R24, R7, RZ, 0xc0, !PT ;  /* 0x0000000718077212 */ /* 0x000fe200078ec0ff */
[----:B------:R-:W-:Y:S01]  /*0f30*/  IMAD.MOV R4, RZ, RZ, -R2 ;  /* 0x000000ffff047224 */ /* 0x000fe200078e0a02 */
[----:B------:R-:W-:Y:S02]  /*0f40*/  SEL R6, R6, R25, !P1 ;  /* 0x0000001906067207 */ /* 0x000fe40004800000 */
[----:B------:R-:W-:Y:S01]  /*0f50*/  LOP3.LUT R3, R10, R3, RZ, 0xc0, !PT ;  /* 0x000000030a037212 */ /* 0x000fe200078ec0ff */
[----:B------:R-:W-:Y:S02]  /*0f60*/  IMAD R7, R0, R2, R7 ;  /* 0x0000000200077224 */ /* 0x000fe400078e0207 */
[----:B--2---:R-:W-:-:S02]  /*0f70*/  IMAD R0, R4, R23, R14 ;  /* 0x0000001704007224 */ /* 0x004fc400078e020e */
[----:B---3--:R-:W-:Y:S02]  /*0f80*/  IMAD R6, R7, R22, R6 ;  /* 0x0000001607067224 */ /* 0x008fe400078e0206 */
[----:B------:R-:W-:Y:S02]  /*0f90*/  IMAD.MOV.U32 R2, RZ, RZ, 0x1 ;  /* 0x00000001ff027424 */ /* 0x000fe400078e00ff */
[----:B------:R-:W-:-:S03]  /*0fa0*/  IMAD R3, R0, R13, R3 ;  /* 0x0000000d00037224 */ /* 0x000fc600078e0203 */
[----:B------:R-:W-:Y:S02]  /*0fb0*/  PRMT R0, R2, 0x7610, R0 ;  /* 0x0000761002007816 */ /* 0x000fe40000000000 */
[----:B------:R-:W-:Y:S02]  /*0fc0*/  SEL R23, R3, R6, !P1 ;  /* 0x0000000603177207 */ /* 0x000fe40004800000 */
[----:B------:R-:W-:-:S07]  /*0fd0*/  SEL R22, R6, R3, !P1 ;  /* 0x0000000306167207 */ /* 0x000fce0004800000 */
.L_x_9:
[----:B------:R-:W-:-:S08]  /*0fe0*/  NOP ;  /* 0x0000000000007918 */ /* 0x000fd00000000000 */
[----:B------:R-:W0:Y:S02]  /*0ff0*/  USETMAXREG.TRY_ALLOC.CTAPOOL UP0, 0xf0 ;  /* 0x000000f0000079c8 */ /* 0x000e240008000600 */
[----:B0-----:R-:W-:-:S13]  /*1000*/  PLOP3.LUT P0, PT, PT, PT, UP0, 0x80, 0x0 ;  /* 0x000000000000781c */ /* 0x001fda0003f0f008 */
[----:B------:R-:W-:Y:S05]  /*1010*/  @!P0 BRA `(.L_x_9) ;  /* 0xfffffffc00f08947 */ /* 0x000fea000383ffff */
[----:B------:R-:W-:Y:S01]  /*1020*/  ULDC.64 UR4, c[0x0][0x598] ;  /* 0x0001660000047ab9 */ /* 0x000fe20000000a00 */
[----:B------:R-:W-:Y:S01]  /*1030*/  ULDC.64 UR36, c[0x0][0x208] ;  /* 0x0000820000247ab9 */ /* 0x000fe20000000a00 */
[----:B------:R-:W-:-:S04]  /*1040*/  ISETP.NE.U32.AND P0, PT, RZ, UR4, PT ;  /* 0x00000004ff007c0c */ /* 0x000fc8000bf05070 */
[----:B------:R-:W-:-:S13]  /*1050*/  ISETP.NE.AND.EX P0, PT, RZ, UR5, PT, P0 ;  /* 0x00000005ff007c0c */ /* 0x000fda000bf05300 */
[----:B------:R-:W-:Y:S05]  /*1060*/  @!P0 BRA `(.L_x_12) ;  /* 0x00000000001c8947 */ /* 0x000fea0003800000 */
[----:B------:R-:W0:Y:S02]  /*1070*/  LDC.64 R2, c[0x0][0x598] ;  /* 0x00016600ff027b82 */ /* 0x000e240000000a00 */
[----:B0-----:R-:W2:Y:S02]  /*1080*/  LDG.E.64 R2, desc[UR36][R2.64] ;  /* 0x0000002402027981 */ /* 0x001ea4000c1e1b00 */
[----:B--2---:R-:W-:-:S04]  /*1090*/  ISETP.NE.U32.AND P0, PT, R2, RZ, PT ;  /* 0x000000ff0200720c */ /* 0x004fc80003f05070 */
[----:B------:R-:W-:-:S13]  /*10a0*/  ISETP.NE.AND.EX P0, PT, R3, RZ, PT, P0 ;  /* 0x000000ff0300720c */ /* 0x000fda0003f05300 */
[----:B------:R-:W-:Y:S05]  /*10b0*/  @!P0 BRA `(.L_x_12) ;  /* 0x0000000000088947 */ /* 0x000fea0003800000 */
[----:B------:R0:W5:Y:S01]  /*10c0*/  LD.E R2, desc[UR36][R2.64] ;  /* 0x0000002402027980 */ /* 0x000162000c101900 */
[----:B------:R-:W-:Y:S05]  /*10d0*/  BRA `(.L_x_13) ;  /* 0x0000000000247947 */ /* 0x000fea0003800000 */
.L_x_12:
[----:B------:R-:W-:Y:S02]  /*10e0*/  ULDC.64 UR4, c[0x0][0x588] ;  /* 0x0001620000047ab9 */ /* 0x000fe40000000a00 */
[----:B------:R-:W-:-:S04]  /*10f0*/  ISETP.NE.U32.AND P0, PT, RZ, UR4, PT ;  /* 0x00000004ff007c0c */ /* 0x000fc8000bf05070 */
[----:B------:R-:W-:-:S13]  /*1100*/  ISETP.NE.AND.EX P0, PT, RZ, UR5, PT, P0 ;  /* 0x00000005ff007c0c */ /* 0x000fda000bf05300 */
[----:B------:R-:W-:Y:S05]  /*1110*/  @!P0 BRA `(.L_x_14) ;  /* 0x00000000000c8947 */ /* 0x000fea0003800000 */
[----:B------:R-:W0:Y:S02]  /*1120*/  LDC.64 R2, c[0x0][0x588] ;  /* 0x00016200ff027b82 */ /* 0x000e240000000a00 */
[----:B0-----:R2:W5:Y:S01]  /*1130*/  LDG.E R2, desc[UR36][R2.64] ;  /* 0x0000002402027981 */ /* 0x001562000c1e1900 */
[----:B------:R-:W-:Y:S05]  /*1140*/  BRA `(.L_x_13) ;  /* 0x0000000000087947 */ /* 0x000fea0003800000 */
.L_x_14:
[----:B------:R-:W-:Y:S02]  /*1150*/  ULDC UR4, c[0x0][0x580] ;  /* 0x0001600000047ab9 */ /* 0x000fe40000000800 */
[----:B------:R-:W-:-:S07]  /*1160*/  IMAD.U32 R2, RZ, RZ, UR4 ;  /* 0x00000004ff027e24 */ /* 0x000fce000f8e00ff */
.L_x_13:
[----:B------:R-:W-:Y:S02]  /*1170*/  ULDC.64 UR4, c[0x0][0x5a0] ;  /* 0x0001680000047ab9 */ /* 0x000fe40000000a00 */
[----:B------:R-:W-:-:S04]  /*1180*/  ISETP.NE.U32.AND P0, PT, RZ, UR4, PT ;  /* 0x00000004ff007c0c */ /* 0x000fc8000bf05070 */
[----:B------:R-:W-:-:S13]  /*1190*/  ISETP.NE.AND.EX P0, PT, RZ, UR5, PT, P0 ;  /* 0x00000005ff007c0c */ /* 0x000fda000bf05300 */
[----:B------:R-:W-:Y:S05]  /*11a0*/  @!P0 BRA `(.L_x_15) ;  /* 0x00000000001c8947 */ /* 0x000fea0003800000 */
[----:B------:R-:W3:Y:S02]  /*11b0*/  LDC.64 R4, c[0x0][0x5a0] ;  /* 0x00016800ff047b82 */ /* 0x000ee40000000a00 */
[----:B---3--:R-:W3:Y:S02]  /*11c0*/  LDG.E.64 R4, desc[UR36][R4.64] ;  /* 0x0000002404047981 */ /* 0x008ee4000c1e1b00 */
[----:B---3--:R-:W-:-:S04]  /*11d0*/  ISETP.NE.U32.AND P0, PT, R4, RZ, PT ;  /* 0x000000ff0400720c */ /* 0x008fc80003f05070 */
[----:B------:R-:W-:-:S13]  /*11e0*/  ISETP.NE.AND.EX P0, PT, R5, RZ, PT, P0 ;  /* 0x000000ff0500720c */ /* 0x000fda0003f05300 */
[----:B------:R-:W-:Y:S05]  /*11f0*/  @!P0 BRA `(.L_x_15) ;  /* 0x0000000000088947 */ /* 0x000fea0003800000 */
[----:B-1----:R1:W5:Y:S01]  /*1200*/  LD.E R16, desc[UR36][R4.64] ;  /* 0x0000002404107980 */ /* 0x002362000c101900 */
[----:B------:R-:W-:Y:S05]  /*1210*/  BRA `(.L_x_16) ;  /* 0x0000000000247947 */ /* 0x000fea0003800000 */
.L_x_15:
[----:B------:R-:W-:Y:S02]  /*1220*/  ULDC.64 UR4, c[0x0][0x590] ;  /* 0x0001640000047ab9 */ /* 0x000fe40000000a00 */
[----:B------:R-:W-:-:S04]  /*1230*/  ISETP.NE.U32.AND P0, PT, RZ, UR4, PT ;  /* 0x00000004ff007c0c */ /* 0x000fc8000bf05070 */
[----:B------:R-:W-:-:S13]  /*1240*/  ISETP.NE.AND.EX P0, PT, RZ, UR5, PT, P0 ;  /* 0x00000005ff007c0c */ /* 0x000fda000bf05300 */
[----:B------:R-:W-:Y:S05]  /*1250*/  @!P0 BRA `(.L_x_17) ;  /* 0x00000000000c8947 */ /* 0x000fea0003800000 */
[----:B------:R-:W1:Y:S02]  /*1260*/  LDC.64 R4, c[0x0][0x590] ;  /* 0x00016400ff047b82 */ /* 0x000e640000000a00 */
[----:B-1----:R3:W5:Y:S01]  /*1270*/  LDG.E R16, desc[UR36][R4.64] ;  /* 0x0000002404107981 */ /* 0x002762000c1e1900 */
[----:B------:R-:W-:Y:S05]  /*1280*/  BRA `(.L_x_16) ;  /* 0x0000000000087947 */ /* 0x000fea0003800000 */
.L_x_17:
[----:B------:R-:W-:Y:S02]  /*1290*/  ULDC UR4, c[0x0][0x584] ;  /* 0x0001610000047ab9 */ /* 0x000fe40000000800 */
[----:B-1----:R-:W-:-:S07]  /*12a0*/  IMAD.U32 R16, RZ, RZ, UR4 ;  /* 0x00000004ff107e24 */ /* 0x002fce000f8e00ff */
.L_x_16:
[----:B------:R-:W-:-:S13]  /*12b0*/  LOP3.LUT P0, RZ, R0, 0xff, RZ, 0xc0, !PT ;  /* 0x000000ff00ff7812 */ /* 0x000fda000780c0ff */
[----:B------:R-:W-:Y:S05]  /*12c0*/  @!P0 EXIT ;  /* 0x000000000000894d */ /* 0x000fea0003800000 */
[----:B------:R-:W-:Y:S01]  /*12d0*/  ULDC UR4, c[0x0][0x28c] ;  /* 0x0000a30000047ab9 */ /* 0x000fe20000000800 */
[----:B------:R-:W-:Y:S01]  /*12e0*/  UMOV UR38, URZ ;  /* 0x0000003f00267c82 */ /* 0x000fe20008000000 */
[----:B------:R-:W-:Y:S01]  /*12f0*/  UIADD3 UR4, UR4, 0xf, URZ ;  /* 0x0000000f04047890 */ /* 0x000fe2000fffe03f */
[----:B------:R-:W-:-:S03]  /*1300*/  UMOV UR39, URZ ;  /* 0x0000003f00277c82 */ /* 0x000fc60008000000 */
[----:B------:R-:W-:-:S04]  /*1310*/  USHF.R.S32.HI UR5, URZ, 0x1f, UR4 ;  /* 0x0000001f3f057899 */ /* 0x000fc80008011404 */
[----:B------:R-:W-:-:S04]  /*1320*/  ULEA.HI UR5, UR5, UR4, URZ, 0x4 ;  /* 0x0000000405057291 */ /* 0x000fc8000f8f203f */
[----:B------:R-:W-:-:S12]  /*1330*/  USHF.R.S32.HI UR40, URZ, 0x4, UR5 ;  /* 0x000000043f287899 */ /* 0x000fd80008011405 */
.L_x_547:
[----:B------:R-:W4:Y:S01]  /*1340*/  S2R R0, SR_TID.X ;  /* 0x0000000000007919 */ /* 0x000f220000002100 */
[----:B0-----:R-:W0:Y:S01]  /*1350*/  S2UR UR6, SR_CgaCtaId ;  /* 0x00000000000679c3 */ /* 0x001e220000008800 */
[----:B------:R-:W-:Y:S02]  /*1360*/  UMOV UR41, 0x400 ;  /* 0x0000040000297882 */ /* 0x000fe40000000000 */
[----:B0-----:R-:W-:Y:S01]  /*1370*/  ULEA UR41, UR6, UR41, 0x18 ;  /* 0x0000002906297291 */ /* 0x001fe2000f8ec03f */
[----:B----4-:R-:W-:-:S04]  /*1380*/  LOP3.LUT R0, R0, 0x80, RZ, 0xc0, !PT ;  /* 0x0000008000007812 */ /* 0x010fc800078ec0ff */
[----:B------:R-:W-:-:S06]  /*1390*/  SHF.R.U32.HI R0, RZ, 0x7, R0 ;  /* 0x00000007ff007819 */ /* 0x000fcc0000011600 */
[----:B------:R-:W0:Y:S02]  /*13a0*/  SHFL.IDX PT, R0, R0, RZ, 0x1f ;  /* 0x00001fff00007589 */ /* 0x000e2400000e0000 */
[----:B0-----:R-:W-:-:S13]  /*13b0*/  R2UR UR4, R0 ;  /* 0x00000000000472ca */ /* 0x001fda00000e0000 */
[----:B------:R-:W-:-:S04]  /*13c0*/  ULEA.HI UR5, UR4, UR4, URZ, 0x1 ;  /* 0x0000000404057291 */ /* 0x000fc8000f8f083f */
[----:B------:R-:W-:-:S04]  /*13d0*/  ULOP3.LUT UR5, UR5, 0x1ffffe, URZ, 0xc0, !UPT ;  /* 0x001ffffe05057892 */ /* 0x000fc8000f8ec03f */
[----:B------:R-:W-:-:S03]  /*13e0*/  UIADD3 UR5, UR4, -UR5, URZ ;  /* 0x8000000504057290 */ /* 0x000fc6000fffe03f */
[----:B------:R-:W-:Y:S01]  /*13f0*/  ULDC UR4, c[0x0][0x28c] ;  /* 0x0000a30000047ab9 */ /* 0x000fe20000000800 */
[----:B------:R-:W-:Y:S01]  /*1400*/  ULEA UR5, UR5, UR41, 0xb ;  /* 0x0000002905057291 */ /* 0x000fe2000f8e583f */
[----:B------:R-:W-:-:S03]  /*1410*/  ISETP.LT.AND P0, PT, RZ, UR4, PT ;  /* 0x00000004ff007c0c */ /* 0x000fc6000bf01270 */
[----:B------:R-:W-:-:S04]  /*1420*/  UIADD3 UR5, UR5, 0x180, URZ ;  /* 0x0000018005057890 */ /* 0x000fc8000fffe03f */
[----:B------:R-:W-:-:S04]  /*1430*/  USHF.R.U32.HI UR5, URZ, 0x4, UR5 ;  /* 0x000000043f057899 */ /* 0x000fc80008011605 */
[----:B------:R-:W-:Y:S02]  /*1440*/  ULOP3.LUT UR42, UR5, 0x3fff, URZ, 0xc0, !UPT ;  /* 0x00003fff052a7892 */ /* 0x000fe4000f8ec03f */
[----:B-1-3--:R-:W-:Y:S10]  /*1450*/  @P0 BRA `(.L_x_18) ;  /* 0x0000000000400947 */ /* 0x00aff40003800000 */
[----:B------:R-:W-:Y:S01]  /*1460*/  MOV R0, 0x0 ;  /* 0x0000000000007802 */ /* 0x000fe20000000f00 */
[----:B------:R-:W-:Y:S01]  /*1470*/  ULDC.64 UR4, c[0x4][0x68] ;  /* 0x01001a0000047ab9 */ /* 0x000fe20000000a00 */
[----:B------:R-:W-:Y:S01]  /*1480*/  ULDC.64 UR6, c[0x4][0x8] ;  /* 0x0100020000067ab9 */ /* 0x000fe20000000a00 */
[----:B-1-3--:R-:W-:Y:S01]  /*1490*/  IMAD.U32 R4, RZ, RZ, UR4 ;  /* 0x00000004ff047e24 */ /* 0x00afe2000f8e00ff */
[----:B------:R0:W1:Y:S01]  /*14a0*/  LDC.64 R14, c[0x4][R0] ;  /* 0x01000000000e7b82 */ /* 0x0000620000000a00 */
[----:B------:R-:W-:Y:S01]  /*14b0*/  IMAD.U32 R5, RZ, RZ, UR5 ;  /* 0x00000005ff057e24 */ /* 0x000fe2000f8e00ff */
[----:B------:R-:W-:Y:S01]  /*14c0*/  ULDC.64 UR4, c[0x4][0x70] ;  /* 0x01001c0000047ab9 */ /* 0x000fe20000000a00 */
[----:B------:R-:W-:Y:S02]  /*14d0*/  IMAD.U32 R10, RZ, RZ, UR6 ;  /* 0x00000006ff0a7e24 */ /* 0x000fe4000f8e00ff */
[----:B------:R-:W-:Y:S02]  /*14e0*/  IMAD.U32 R6, RZ, RZ, UR4 ;  /* 0x00000004ff067e24 */ /* 0x000fe4000f8e00ff */
[----:B------:R-:W-:-:S02]  /*14f0*/  IMAD.U32 R7, RZ, RZ, UR5 ;  /* 0x00000005ff077e24 */ /* 0x000fc4000f8e00ff */
[----:B------:R-:W-:Y:S02]  /*1500*/  IMAD.U32 R11, RZ, RZ, UR7 ;  /* 0x00000007ff0b7e24 */ /* 0x000fe4000f8e00ff */
[----:B------:R-:W-:Y:S02]  /*1510*/  IMAD.MOV.U32 R8, RZ, RZ, 0x1e1 ;  /* 0x000001e1ff087424 */ /* 0x000fe400078e00ff */
[----:B------:R-:W-:Y:S02]  /*1520*/  IMAD.MOV.U32 R12, RZ, RZ, 0x1 ;  /* 0x00000001ff0c7424 */ /* 0x000fe400078e00ff */
[----:B0-----:R-:W-:-:S07]  /*1530*/  IMAD.MOV.U32 R13, RZ, RZ, RZ ;  /* 0x000000ffff0d7224 */ /* 0x001fce00078e00ff */
[----:B------:R-:W-:-:S07]  /*1540*/  LEPC R20, `(.L_x_18) ;  /* 0x000000001014794e */ /* 0x000fce0000000000 */
[----:B-12--5:R-:W-:Y:S05]  /*1550*/  CALL.ABS.NOINC R14 ;  /* 0x000000000e007343 */ /* 0x026fea0003c00000 */
.L_x_18:
[----:B------:R-:W-:-:S04]  /*1560*/  LOP3.LUT R0, R19, 0x1, RZ, 0xfc, !PT ;  /* 0x0000000113007812 */ /* 0x000fc800078efcff */
[----:B------:R-:W-:-:S13]  /*1570*/  ISETP.NE.AND P0, PT, R0, 0x3, PT ;  /* 0x000000030000780c */ /* 0x000fda0003f05270 */
[----:B------:R-:W-:Y:S05]  /*1580*/  @!P0 BRA `(.L_x_19) ;  /* 0x0000000000048947 */ /* 0x000fea0003800000 */
[----:B------:R-:W-:Y:S01]  /*1590*/  BPT.TRAP 0x1 ;  /* 0x000000040000795c */ /* 0x000fe20000300000 */
.L_x_19:
[----:B--2---:R-:W-:Y:S02]  /*15a0*/  IMAD.U32 R3, RZ, RZ, UR39 ;  /* 0x00000027ff037e24 */ /* 0x004fe4000f8e00ff */
[----:B------:R-:W-:-:S03]  /*15b0*/  IMAD.U32 R0, RZ, RZ, UR38 ;  /* 0x00000026ff007e24 */ /* 0x000fc6000f8e00ff */
[----:B------:R-:W-:Y:S02]  /*15c0*/  LEA R3, R3, UR41, 0x3 ;  /* 0x0000002903037c11 */ /* 0x000fe4000f8e18ff */
[----:B------:R-:W-:-:S04]  /*15d0*/  SHF.L.U32 R0, R0, 0x1f, RZ ;  /* 0x0000001f00007819 */ /* 0x000fc800000006ff */
[----:B------:R0:W2:Y:S01]  /*15e0*/  SYNCS.PHASECHK.TRANS64.TRYWAIT P1, [R3+URZ], R0 ;  /* 0x00000000030075a7 */ /* 0x0000a2000802017f */
[----:B------:R-:W-:Y:S05]  /*15f0*/  @!P0 BRA `(.L_x_20) ;  /* 0x0000000000048947 */ /* 0x000fea0003800000 */
[----:B------:R-:W-:Y:S01]  /*1600*/  BPT.TRAP 0x1 ;  /* 0x000000040000795c */ /* 0x000fe20000300000 */
.L_x_20:
[----:B--2---:R-:W-:Y:S05]  /*1610*/  @P1 BRA `(.L_x_21) ;  /* 0x0000000000081947 */ /* 0x004fea0003800000 */
[----:B------:R-:W2:Y:S02]  /*1620*/  SYNCS.PHASECHK.TRANS64.TRYWAIT P1, [R3+URZ], R0 ;  /* 0x00000000030075a7 */ /* 0x000ea4000802017f */
[----:B--2---:R-:W-:Y:S05]  /*1630*/  @!P1 BRA `(.L_x_22) ;  /* 0x0000013c00949947 */ /* 0x004fea0003800000 */
.L_x_21:
[----:B------:R-:W-:-:S04]  /*1640*/  UISETP.LT.AND UP0, UPT, UR40, 0x1, UPT ;  /* 0x000000012800788c */ /* 0x000fc8000bf01270 */
[----:B------:R-:W-:-:S06]  /*1650*/  USEL UR4, UR40, 0x1, UP0 ;  /* 0x0000000128047887 */ /* 0x000fcc0008000000 */
[----:B------:R-:W-:Y:S01]  /*1660*/  IMAD.U32 R6, RZ, RZ, UR4 ;  /* 0x00000004ff067e24 */ /* 0x000fe2000f8e00ff */
[----:B------:R-:W-:Y:S05]  /*1670*/  WARPSYNC.ALL ;  /* 0x0000000000007948 */ /* 0x000fea0003800000 */
[----:B------:R-:W-:-:S04]  /*1680*/  IADD3 R6, -R6, UR40, RZ ;  /* 0x0000002806067c10 */ /* 0x000fc8000fffe1ff */
[----:B------:R-:W-:Y:S01]  /*1690*/  ISETP.GE.AND P1, PT, R6, 0x1, PT ;  /* 0x000000010600780c */ /* 0x000fe20003f26270 */
[----:B------:R-:W-:Y:S01]  /*16a0*/  UIADD3 UR4, UR41, 0xb180, URZ ;  /* 0x0000b18029047890 */ /* 0x000fe2000fffe03f */
[----:B------:R-:W-:Y:S01]  /*16b0*/  WARPGROUP.ARRIVE ;  /* 0x00000000000079c5 */ /* 0x000fe20000000000 */
[----:B------:R-:W-:Y:S02]  /*16c0*/  ULOP3.LUT UR42, UR42, 0x10000, URZ, 0xfc, !UPT ;  /* 0x000100002a2a7892 */ /* 0x000fe4000f8efc3f */
[----:B------:R-:W-:Y:S01]  /*16d0*/  USHF.R.U32.HI UR4, URZ, 0x4, UR4 ;  /* 0x000000043f047899 */ /* 0x000fe20008011604 */
[----:B------:R-:W-:Y:S01]  /*16e0*/  UMOV UR5, 0xc0000010 ;  /* 0xc000001000057882 */ /* 0x000fe20000000000 */
[----:B------:R-:W-:Y:S02]  /*16f0*/  UMOV UR7, 0xc0000010 ;  /* 0xc000001000077882 */ /* 0x000fe40000000000 */
[----:B------:R-:W-:-:S04]  /*1700*/  ULOP3.LUT UR4, UR4, 0x3fff, URZ, 0xc0, !UPT ;  /* 0x00003fff04047892 */ /* 0x000fc8000f8ec03f */
[----:B------:R-:W-:Y:S02]  /*1710*/  ULOP3.LUT UR9, UR4, 0x10000, URZ, 0xfc, !UPT ;  /* 0x0001000004097892 */ /* 0x000fe4000f8efc3f */
[----:B------:R-:W-:Y:S02]  /*1720*/  ULEA UR4, UR39, UR42, 0x8 ;  /* 0x0000002a27047291 */ /* 0x000fe4000f8e403f */
[----:B------:R-:W-:-:S09]  /*1730*/  ULEA UR6, UR39, UR9, 0xa ;  /* 0x0000000927067291 */ /* 0x000fd2000f8e503f */
[----:B------:R-:W-:Y:S01]  /*1740*/  HGMMA.64x256x16.F32.BF16 R24, gdesc[UR4], RZ, !UPT, gsb0 ;  /* 0x03e00000041879f0 */ /* 0x000fe2000c0018ff */
[----:B------:R-:W-:Y:S01]  /*1750*/  UIADD3 UR6, UR6, 0x200, URZ ;  /* 0x0000020006067890 */ /* 0x000fe2000fffe03f */
[----:B------:R-:W-:Y:S01]  /*1760*/  UMOV UR7, 0xc0000010 ;  /* 0xc000001000077882 */ /* 0x000fe20000000000 */
[----:B------:R-:W-:Y:S02]  /*1770*/  WARPGROUP.DEPBAR.LE gsb0, 0x0 ;  /* 0x00008000000079c5 */ /* 0x000fe40000010000 */
[----:B------:R-:W-:Y:S04]  /*1780*/  STL.64 [R1], R24 ;  /* 0x0000001801007387 */ /* 0x000fe80000100a00 */
[----:B------:R-:W-:Y:S04]  /*1790*/  STL.64 [R1+0x8], R26 ;  /* 0x0000081a01007387 */ /* 0x000fe80000100a00 */
        /* <DEDUP_REMOVED lines=61> */
[----:B------:R4:W-:Y:S02]  /*1b70*/  STL.64 [R1+0x1f8], R150 ;  /* 0x0001f89601007387 */ /* 0x0009e40000100a00 */
[----:B----4-:R-:W-:-:S06]  /*1b80*/  WARPGROUP.ARRIVE ;  /* 0x00000000000079c5 */ /* 0x010fcc0000000000 */
[----:B------:R-:W-:Y:S03]  /*1b90*/  HGMMA.64x256x16.F32.BF16 R24, gdesc[UR4], RZ, !UPT, gsb0 ;  /* 0x03e00000041879f0 */ /* 0x000fe6000c0018ff */
[----:B------:R-:W-:Y:S02]  /*1ba0*/  WARPGROUP.DEPBAR.LE gsb0, 0x0 ;  /* 0x00008000000079c5 */ /* 0x000fe40000010000 */
[----:B------:R-:W-:Y:S05]  /*1bb0*/  @!P1 BRA `(.L_x_23) ;  /* 0x0000000c00849947 */ /* 0x000fea0003800000 */
[----:B------:R-:W-:Y:S01]  /*1bc0*/  UIADD3 UR4, UR39, 0x1, URZ ;  /* 0x0000000127047890 */ /* 0x000fe2000fffe03f */
[----:B0-2---:R-:W-:Y:S02]  /*1bd0*/  IMAD.MOV.U32 R3, RZ, RZ, R6 ;  /* 0x000000ffff037224 */ /* 0x005fe400078e0006 */
[----:B------:R-:W-:Y:S01]  /*1be0*/  IMAD.U32 R0, RZ, RZ, UR39 ;  /* 0x00000027ff007e24 */ /* 0x000fe2000f8e00ff */
[----:B------:R-:W-:-:S04]  /*1bf0*/  UISETP.NE.AND UP0, UPT, UR4, 0xb, UPT ;  /* 0x0000000b0400788c */ /* 0x000fc8000bf05270 */
[----:B------:R-:W-:Y:S02]  /*1c00*/  USEL UR5, URZ, 0x1, UP0 ;  /* 0x000000013f057887 */ /* 0x000fe40008000000 */
[----:B------:R-:W-:Y:S02]  /*1c10*/  USEL UR8, UR4, URZ, UP0 ;  /* 0x0000003f04087287 */ /* 0x000fe40008000000 */
[----:B------:R-:W-:-:S06]  /*1c20*/  ULOP3.LUT UR5, UR38, UR5, URZ, 0x3c, !UPT ;  /* 0x0000000526057292 */ /* 0x000fcc000f8e3c3f */
[----:B-1-3--:R-:W-:-:S07]  /*1c30*/  IMAD.U32 R4, RZ, RZ, UR5 ;  /* 0x00000005ff047e24 */ /* 0x00afce000f8e00ff */
.L_x_30:
[----:B-----5:R-:W-:Y:S05]  /*1c40*/  @!P0 BRA `(.L_x_24) ;  /* 0x0000000000048947 */ /* 0x020fea0003800000 */
[----:B------:R-:W-:Y:S01]  /*1c50*/  BPT.TRAP 0x1 ;  /* 0x000000040000795c */ /* 0x000fe20000300000 */
.L_x_24:
[----:B------:R-:W-:Y:S01]  /*1c60*/  ULEA UR4, UR8, UR41, 0x3 ;  /* 0x0000002908047291 */ /* 0x000fe2000f8e183f */
[----:B------:R-:W-:-:S08]  /*1c70*/  SHF.L.U32 R5, R4, 0x1f, RZ ;  /* 0x0000001f04057819 */ /* 0x000fd000000006ff */
[----:B------:R0:W1:Y:S01]  /*1c80*/  SYNCS.PHASECHK.TRANS64.TRYWAIT P1, [UR4], R5 ;  /* 0x00000005ff0075a7 */ /* 0x0000620008020144 */
[----:B------:R-:W-:Y:S05]  /*1c90*/  @!P0 BRA `(.L_x_25) ;  /* 0x0000000000048947 */ /* 0x000fea0003800000 */
[----:B------:R-:W-:Y:S01]  /*1ca0*/  BPT.TRAP 0x1 ;  /* 0x000000040000795c */ /* 0x000fe20000300000 */
.L_x_25:
[----:B-1----:R-:W-:Y:S05]  /*1cb0*/  @P1 BRA `(.L_x_26) ;  /* 0x0000000000081947 */ /* 0x002fea0003800000 */
[----:B------:R-:W1:Y:S02]  /*1cc0*/  SYNCS.PHASECHK.TRANS64.TRYWAIT P1, [UR4], R5 ;  /* 0x00000005ff0075a7 */ /* 0x000e640008020144 */
[----:B-1----:R-:W-:Y:S05]  /*1cd0*/  @!P1 BRA `(.L_x_27) ;  /* 0x0000013800009947 */ /* 0x002fea0003800000 */
.L_x_26:
[----:B------:R-:W-:Y:S04]  /*1ce0*/  STL [R1+0x2c0], R157 ;  /* 0x0002c09d01007387 */ /* 0x000fe80000100800 */
        /* <DEDUP_REMOVED lines=21> */
[----:B------:R2:W-:Y:S04]  /*1e40*/  STL.64 [R1+0x210], R108 ;  /* 0x0002106c01007387 */ /* 0x0005e80000100a00 */
[----:B--2---:R-:W2:Y:S04]  /*1e50*/  LDL.LU.64 R108, [R1] ;  /* 0x00000000016c7983 */ /* 0x004ea80000300a00 */
[----:B------:R-:W2:Y:S04]  /*1e60*/  LDL.LU.64 R110, [R1+0x8] ;  /* 0x00000800016e7983 */ /* 0x000ea80000300a00 */
        /* <DEDUP_REMOVED lines=61> */
[----:B------:R-:W2:Y:S01]  /*2240*/  LDL.LU.64 R234, [R1+0x1f8] ;  /* 0x0001f80001ea7983 */ /* 0x000ea20000300a00 */
[----:B------:R-:W-:-:S02]  /*2250*/  ULEA UR4, UR8, UR42, 0x8 ;  /* 0x0000002a08047291 */ /* 0x000fc4000f8e403f */
[----:B------:R-:W-:Y:S01]  /*2260*/  ULEA UR6, UR8, UR9, 0xa ;  /* 0x0000000908067291 */ /* 0x000fe2000f8e503f */
[----:B------:R-:W-:Y:S01]  /*2270*/  UMOV UR5, 0xc0000010 ;  /* 0xc000001000057882 */ /* 0x000fe20000000000 */
[----:B------:R-:W-:Y:S01]  /*2280*/  UMOV UR7, 0xc0000010 ;  /* 0xc000001000077882 */ /* 0x000fe20000000000 */
[----:B--2---:R-:W-:-:S06]  /*2290*/  WARPGROUP.ARRIVE ;  /* 0x00000000000079c5 */ /* 0x004fcc0000000000 */
[----:B------:R-:W-:Y:S03]  /*22a0*/  HGMMA.64x256x16.F32.BF16 R108, gdesc[UR4], R108, gsb0 ;  /* 0x03e00000046c79f0 */ /* 0x000fe6000800186c */
        /* <DEDUP_REMOVED lines=65> */
[----:B--2---:R3:W5:Y:S04]  /*26c0*/  LDL.LU R157, [R1+0x2c0] ;  /* 0x0002c000019d7983 */ /* 0x0047680000300800 */
        /* <DEDUP_REMOVED lines=22> */
[----:B------:R-:W-:Y:S01]  /*2830*/  UIADD3 UR6, UR6, 0x200, URZ ;  /* 0x0000020006067890 */ /* 0x000fe2000fffe03f */
[----:B------:R-:W-:Y:S01]  /*2840*/  UMOV UR7, 0xc0000010 ;  /* 0xc000001000077882 */ /* 0x000fe20000000000 */
[----:B--2---:R-:W-:-:S07]  /*2850*/  WARPGROUP.ARRIVE ;  /* 0x00000000000079c5 */ /* 0x004fce0000000000 */
[----:B------:R-:W-:Y:S03]  /*2860*/  HGMMA.64x256x16.F32.BF16 R24, gdesc[UR4], R24, gsb0 ;  /* 0x03e00000041879f0 */ /* 0x000fe60008001818 */
[----:B------:R-:W-:Y:S02]  /*2870*/  WARPGROUP.DEPBAR.LE gsb0, 0x0 ;  /* 0x00008000000079c5 */ /* 0x000fe40000010000 */
[----:B---3--:R-:W-:Y:S05]  /*2880*/  @!P0 BRA `(.L_x_28) ;  /* 0x0000000000048947 */ /* 0x008fea0003800000 */
[----:B------:R-:W-:Y:S01]  /*2890*/  BPT.TRAP 0x1 ;  /* 0x000000040000795c */ /* 0x000fe20000300000 */
.L_x_28:
[----:B------:R-:W-:-:S13]  /*28a0*/  ISETP.NE.AND P1, PT, R17, RZ, PT ;  /* 0x000000ff1100720c */ /* 0x000fda0003f25270 */
[----:B01----:R-:W-:-:S05]  /*28b0*/  @P1 LEA R5, R0, UR41, 0x3 ;  /* 0x0000002900051c11 */ /* 0x003fca000f8e18ff */
[----:B------:R-:W-:-:S05]  /*28c0*/  @P1 VIADD R5, R5, 0x58 ;  /* 0x0000005805051836 */ /* 0x000fca0000000000 */
[----:B------:R-:W-:-:S04]  /*28d0*/  @P1 PRMT R5, R18, 0x654, R5 ;  /* 0x0000065412051816 */ /* 0x000fc80000000005 */
[----:B------:R0:W-:Y:S01]  /*28e0*/  @P1 SYNCS.ARRIVE.TRANS64.RED.A1T0 RZ, [R5+URZ], RZ ;  /* 0x000000ff05ff19a7 */ /* 0x0001e2000810043f */
[----:B------:R-:W-:-:S13]  /*28f0*/  ISETP.GT.U32.AND P1, PT, R19, 0x1, PT ;  /* 0x000000011300780c */ /* 0x000fda0003f24070 */
[----:B0-----:R-:W-:Y:S05]  /*2900*/  @P1 BRA `(.L_x_29) ;  /* 0x0000000000041947 */ /* 0x001fea0003800000 */
[----:B------:R-:W-:Y:S01]  /*2910*/  BPT.TRAP 0x1 ;  /* 0x000000040000795c */ /* 0x000fe20000300000 */
.L_x_29:
[----:B------:R-:W-:Y:S01]  /*2920*/  UIADD3 UR8, UR8, 0x1, URZ ;  /* 0x0000000108087890 */ /* 0x000fe2000fffe03f */
[C---:B------:R-:W-:Y:S01]  /*2930*/  ISETP.GT.AND P2, PT, R3.reuse, 0x1, PT ;  /* 0x000000010300780c */ /* 0x040fe20003f44270 */
[----:B------:R-:W-:Y:S02]  /*2940*/  VIADD R0, R0, 0x1 ;  /* 0x0000000100007836 */ /* 0x000fe40000000000 */
[----:B------:R-:W-:Y:S01]  /*2950*/  UISETP.NE.AND UP0, UPT, UR8, 0xb, UPT ;  /* 0x0000000b0800788c */ /* 0x000fe2000bf05270 */
[----:B------:R-:W-:Y:S02]  /*2960*/  VIADD R3, R3, 0xffffffff ;  /* 0xffffffff03037836 */ /* 0x000fe40000000000 */
[C---:B------:R-:W-:Y:S01]  /*2970*/  ISETP.NE.AND P1, PT, R0.reuse, 0xb, PT ;  /* 0x0000000b0000780c */ /* 0x040fe20003f25270 */
[----:B------:R-:W-:Y:S02]  /*2980*/  USEL UR4, URZ, 0x1, UP0 ;  /* 0x000000013f047887 */ /* 0x000fe40008000000 */
[----:B------:R-:W-:Y:S01]  /*2990*/  USEL UR8, UR8, URZ, UP0 ;  /* 0x0000003f08087287 */ /* 0x000fe20008000000 */
[----:B------:R-:W-:-:S03]  /*29a0*/  SEL R0, R0, RZ, P1 ;  /* 0x000000ff00007207 */ /* 0x000fc60000800000 */
[----:B------:R-:W-:Y:S01]  /*29b0*/  LOP3.LUT R4, R4, UR4, RZ, 0x3c, !PT ;  /* 0x0000000404047c12 */ /* 0x000fe2000f8e3cff */
[----:B------:R-:W-:Y:S07]  /*29c0*/  @P2 BRA `(.L_x_30) ;  /* 0xfffffff0009c2947 */ /* 0x000fee000383ffff */
.L_x_23:
[----:B0-2---:R-:W0:Y:S02]  /*29d0*/  LDC R0, c[0x0][0x28c] ;  /* 0x0000a300ff007b82 */ /* 0x005e240000000800 */
[----:B0-----:R-:W-:-:S13]  /*29e0*/  ISETP.GE.AND P1, PT, R0, 0x1, PT ;  /* 0x000000010000780c */ /* 0x001fda0003f26270 */
[----:B------:R-:W-:Y:S05]  /*29f0*/  @!P1 BRA `(.L_x_31) ;  /* 0x0000000000389947 */ /* 0x000fea0003800000 */
[----:B------:R-:W-:Y:S05]  /*2a00*/  @!P0 BRA `(.L_x_32) ;  /* 0x0000000000048947 */ /* 0x000fea0003800000 */
[----:B------:R-:W-:Y:S01]  /*2a10*/  BPT.TRAP 0x1 ;  /* 0x000000040000795c */ /* 0x000fe20000300000 */
.L_x_32:
[----:B------:R-:W-:-:S13]  /*2a20*/  ISETP.NE.AND P0, PT, R17, RZ, PT ;  /* 0x000000ff1100720c */ /* 0x000fda0003f05270 */
[----:B------:R-:W-:-:S04]  /*2a30*/  @P0 VIADD R6, R6, UR39 ;  /* 0x0000002706060c36 */ /* 0x000fc80008000000 */
[----:B-1-3--:R-:W-:-:S05]  /*2a40*/  @P0 IMAD.WIDE.U32 R4, R6, -0x45d1745d, RZ ;  /* 0xba2e8ba306040825 */ /* 0x00afca00078e00ff */
[----:B------:R-:W-:-:S05]  /*2a50*/  @P0 SHF.R.U32.HI R0, RZ, 0x3, R5 ;  /* 0x00000003ff000819 */ /* 0x000fca0000011605 */
[----:B------:R-:W-:-:S05]  /*2a60*/  @P0 IMAD R0, R0, -0xb, R6 ;  /* 0xfffffff500000824 */ /* 0x000fca00078e0206 */
[----:B------:R-:W-:-:S05]  /*2a70*/  @P0 LEA R0, R0, UR41, 0x3 ;  /* 0x0000002900000c11 */ /* 0x000fca000f8e18ff */
[----:B------:R-:W-:-:S05]  /*2a80*/  @P0 VIADD R0, R0, 0x58 ;  /* 0x0000005800000836 */ /* 0x000fca0000000000 */
[----:B------:R-:W-:-:S04]  /*2a90*/  @P0 PRMT R0, R18, 0x654, R0 ;  /* 0x0000065412000816 */ /* 0x000fc80000000000 */
[----:B------:R0:W-:Y:S01]  /*2aa0*/  @P0 SYNCS.ARRIVE.TRANS64.RED.A1T0 RZ, [R0+URZ], RZ ;  /* 0x000000ff00ff09a7 */ /* 0x0001e2000810043f */
[----:B------:R-:W-:-:S13]  /*2ab0*/  ISETP.GT.U32.AND P0, PT, R19, 0x1, PT ;  /* 0x000000011300780c */ /* 0x000fda0003f04070 */
[----:B0-----:R-:W-:Y:S05]  /*2ac0*/  @P0 BRA `(.L_x_31) ;  /* 0x0000000000040947 */ /* 0x001fea0003800000 */
[----:B------:R-:W-:Y:S01]  /*2ad0*/  BPT.TRAP 0x1 ;  /* 0x000000040000795c */ /* 0x000fe20000300000 */
.L_x_31:
[----:B------:R-:W1:Y:S01]  /*2ae0*/  S2R R7, SR_TID.X ;  /* 0x0000000000077919 */ /* 0x000e620000002100 */
[----:B------:R-:W0:Y:S01]  /*2af0*/  LDC R6, c[0x0][0x288] ;  /* 0x0000a200ff067b82 */ /* 0x000e220000000800 */
[----:B------:R-:W-:Y:S01]  /*2b00*/  IMAD.SHL.U32 R8, R23, 0x200, RZ ;  /* 0x0000020017087824 */ /* 0x000fe200078e00ff */
[----:B------:R-:W-:Y:S01]  /*2b10*/  ULDC UR4, c[0x0][0x284] ;  /* 0x0000a10000047ab9 */ /* 0x000fe20000000800 */
[----:B-----5:R-:W-:Y:S01]  /*2b20*/  SHF.R.S32.HI R14, RZ, 0x1f, R157 ;  /* 0x0000001fff0e7819 */ /* 0x020fe2000001149d */
[----:B------:R-:W-:Y:S01]  /*2b30*/  ULDC.64 UR8, c[0x0][0x5d0] ;  /* 0x0001740000087ab9 */ /* 0x000fe20000000a00 */
[----:B------:R-:W-:Y:S02]  /*2b40*/  UIADD3 UR39, UR40, UR39, URZ ;  /* 0x0000002728277290 */ /* 0x000fe4000fffe03f */
[----:B------:R-:W-:Y:S02]  /*2b50*/  UISETP.GE.U32.AND UP1, UPT, UR40, 0xb, UPT ;  /* 0x0000000b2800788c */ /* 0x000fe4000bf26070 */
[----:B------:R-:W-:-:S04]  /*2b60*/  UISETP.GT.U32.AND UP0, UPT, UR39, 0xa, UPT ;  /* 0x0000000a2700788c */ /* 0x000fc8000bf04070 */
[----:B------:R-:W-:-:S04]  /*2b70*/  UISETP.LT.U32.AND UP0, UPT, UR40, 0xb, UP0 ;  /* 0x0000000b2800788c */ /* 0x000fc80008701070 */
[----:B------:R-:W-:-:S04]  /*2b80*/  USEL UR6, URZ, 0x1, !UP0 ;  /* 0x000000013f067887 */ /* 0x000fc8000c000000 */
[----:B------:R-:W-:Y:S01]  /*2b90*/  ULOP3.LUT UR38, UR38, UR6, URZ, 0x3c, !UPT ;  /* 0x0000000626267292 */ /* 0x000fe2000f8e3c3f */
[----:B0-----:R-:W-:Y:S02]  /*2ba0*/  ISETP.GE.AND P0, PT, R8, R6, PT ;  /* 0x000000060800720c */ /* 0x001fe40003f06270 */
[--C-:B-1-3--:R-:W-:Y:S01]  /*2bb0*/  SHF.R.U32.HI R4, RZ, 0x2, R7.reuse ;  /* 0x00000002ff047819 */ /* 0x10afe20000011607 */
[C---:B------:R-:W-:Y:S01]  /*2bc0*/  IMAD.SHL.U32 R9, R7.reuse, 0x2, RZ ;  /* 0x0000000207097824 */ /* 0x040fe200078e00ff */
[----:B------:R-:W-:Y:S02]  /*2bd0*/  LOP3.LUT R5, R7, 0x60, RZ, 0xc0, !PT ;  /* 0x0000006007057812 */ /* 0x000fe400078ec0ff */
[----:B------:R-:W-:Y:S02]  /*2be0*/  SHF.R.U32.HI R0, RZ, 0x7, R7 ;  /* 0x00000007ff007819 */ /* 0x000fe40000011607 */
[----:B------:R-:W-:Y:S02]  /*2bf0*/  LOP3.LUT R4, R4, 0x7, RZ, 0xc0, !PT ;  /* 0x0000000704047812 */ /* 0x000fe400078ec0ff */
[----:B------:R-:W-:-:S02]  /*2c00*/  SHF.R.U32.HI R5, RZ, 0x1, R5 ;  /* 0x00000001ff057819 */ /* 0x000fc40000011605 */
[----:B------:R-:W-:Y:S02]  /*2c10*/  LOP3.LUT R0, R0, 0x1, RZ, 0xc0, !PT ;  /* 0x0000000100007812 */ /* 0x000fe400078ec0ff */
[----:B------:R-:W-:-:S03]  /*2c20*/  IADD3 R3, RZ, -R5, -R4 ;  /* 0x80000005ff037210 */ /* 0x000fc60007ffe804 */
[C---:B------:R-:W-:Y:S02]  /*2c30*/  IMAD.SHL.U32 R156, R0.reuse, 0x40, RZ ;  /* 0x00000040009c7824 */ /* 0x040fe400078e00ff */
[----:B------:R-:W-:Y:S02]  /*2c40*/  IMAD R3, R0, -0x40, R3 ;  /* 0xffffffc000037824 */ /* 0x000fe400078e0203 */
[----:B------:R-:W-:Y:S01]  /*2c50*/  IMAD.SHL.U32 R0, R22, 0x80, RZ ;  /* 0x0000008016007824 */ /* 0x000fe200078e00ff */
[----:B------:R-:W-:Y:S01]  /*2c60*/  LOP3.LUT R156, R156, 0x40, R4, 0xe2, !PT ;  /* 0x000000409c9c7812 */ /* 0x000fe200078ee204 */
[----:B------:R-:W-:Y:S02]  /*2c70*/  IMAD R4, R14, UR8, RZ ;  /* 0x000000080e047c24 */ /* 0x000fe4000f8e02ff */
[----:B------:R-:W-:Y:S01]  /*2c80*/  IMAD.WIDE R22, R22, 0x80, RZ ;  /* 0x0000008016167825 */ /* 0x000fe200078e02ff */
[C---:B------:R-:W-:Y:S02]  /*2c90*/  ISETP.GE.OR P0, PT, R0.reuse, UR4, P0 ;  /* 0x0000000400007c0c */ /* 0x040fe40008706670 */
[----:B------:R-:W-:Y:S01]  /*2ca0*/  IADD3 R0, -R0, UR4, R3 ;  /* 0x0000000400007c10 */ /* 0x000fe2000fffe103 */
[----:B------:R-:W-:Y:S01]  /*2cb0*/  IMAD R4, R157, UR9, R4 ;  /* 0x000000099d047c24 */ /* 0x000fe2000f8e0204 */
[----:B------:R-:W-:Y:S01]  /*2cc0*/  LOP3.LUT R3, R7, 0x3, RZ, 0xc0, !PT ;  /* 0x0000000307037812 */ /* 0x000fe200078ec0ff */
[----:B------:R-:W-:Y:S01]  /*2cd0*/  UIMAD.WIDE.U32 UR4, UR39, -0x45d1745d, URZ ;  /* 0xba2e8ba3270478a5 */ /* 0x000fe2000f8e003f */
[----:B------:R-:W-:-:S03]  /*2ce0*/  LOP3.LUT R156, R22, R156, R5, 0xfe, !PT ;  /* 0x0000009c169c7212 */ /* 0x000fc600078efe05 */
[----:B------:R-:W-:Y:S01]  /*2cf0*/  IMAD R3, R3, -0x2, R6 ;  /* 0xfffffffe03037824 */ /* 0x000fe200078e0206 */
[----:B------:R-:W-:-:S03]  /*2d00*/  USHF.R.U32.HI UR4, URZ, 0x3, UR5 ;  /* 0x000000033f047899 */ /* 0x000fc60008011605 */
[----:B------:R-:W-:Y:S01]  /*2d10*/  IMAD.IADD R3, R3, 0x1, -R8 ;  /* 0x0000000103037824 */ /* 0x000fe200078e0a08 */
[----:B------:R-:W-:Y:S01]  /*2d20*/  LOP3.LUT R8, R8, 0x6, R9, 0xf8, !PT ;  /* 0x0000000608087812 */ /* 0x000fe200078ef809 */
[----:B------:R-:W-:Y:S02]  /*2d30*/  UIMAD UR39, UR4, -0xb, UR39 ;  /* 0xfffffff5042778a4 */ /* 0x000fe4000f8e0227 */
[----:B------:R-:W-:Y:S01]  /*2d40*/  @UP1 ULOP3.LUT UR38, UR38, 0x1, UR4, 0x78, !UPT ;  /* 0x0000000126261892 */ /* 0x000fe2000f8e7804 */
[----:B------:R-:W-:-:S03]  /*2d50*/  SHF.R.S32.HI R9, RZ, 0x1f, R8 ;  /* 0x0000001fff097819 */ /* 0x000fc60000011408 */
[----:B------:R-:W-:-:S04]  /*2d60*/  IMAD.WIDE.U32 R10, R157, UR8, R8 ;  /* 0x000000089d0a7c25 */ /* 0x000fc8000f8e0008 */
[----:B------:R-:W-:Y:S02]  /*2d70*/  IMAD.IADD R11, R11, 0x1, R4 ;  /* 0x000000010b0b7824 */ /* 0x000fe400078e0204 */
[----:B------:R-:W-:-:S05]  /*2d80*/  IMAD.MOV.U32 R4, RZ, RZ, -0x1 ;  /* 0xffffffffff047424 */ /* 0x000fca00078e00ff */
[----:B------:R0:W-:Y:S01]  /*2d90*/  STL [R1+0x208], R4 ;  /* 0x0002080401007387 */ /* 0x0001e20000100800 */
[----:B------:R-:W-:Y:S05]  /*2da0*/  @P0 BRA `(.L_x_33) ;  /* 0x0000010400540947 */ /* 0x000fea0003800000 */
[----:B------:R-:W1:Y:S01]  /*2db0*/  LDC.64 R6, c[0x0][0x5c8] ;  /* 0x00017200ff067b82 */ /* 0x000e620000000a00 */
[----:B------:R-:W-:Y:S01]  /*2dc0*/  FSETP.NEU.AND P1, PT, R16, RZ, PT ;  /* 0x000000ff1000720b */ /* 0x000fe20003f2d000 */
[----:B------:R-:W-:Y:S01]  /*2dd0*/  BSSY B0, `(.L_x_33) ;  /* 0x0001052000007945 */ /* 0x000fe20003800000 */
[----:B------:R-:W-:-:S04]  /*2de0*/  ISETP.GT.AND P0, PT, R3, RZ, PT ;  /* 0x000000ff0300720c */ /* 0x000fc80003f04270 */
[----:B------:R-:W-:Y:S01]  /*2df0*/  ISETP.GT.AND P2, PT, R0, RZ, P0 ;  /* 0x000000ff0000720c */ /* 0x000fe20000744270 */
[-C--:B-1----:R-:W-:Y:S02]  /*2e00*/  IMAD R5, R23, R6.reuse, RZ ;  /* 0x0000000617057224 */ /* 0x082fe400078e02ff */
[----:B------:R-:W-:-:S04]  /*2e10*/  IMAD.WIDE.U32 R10, R156, R6, R10 ;  /* 0x000000069c0a7225 */ /* 0x000fc800078e000a */
[----:B------:R-:W-:-:S04]  /*2e20*/  IMAD R5, R156, R7, R5 ;  /* 0x000000079c057224 */ /* 0x000fc800078e0205 */
[----:B------:R-:W-:Y:S01]  /*2e30*/  IMAD.IADD R5, R11, 0x1, R5 ;  /* 0x000000010b057824 */ /* 0x000fe200078e0205 */
[----:B------:R-:W-:Y:S06]  /*2e40*/  @!P1 BRA `(.L_x_34) ;  /* 0x000000b000949947 */ /* 0x000fec0003800000 */
[----:B------:R-:W1:Y:S01]  /*2e50*/  LDC.64 R20, c[0x0][0x5b8] ;  /* 0x00016e00ff147b82 */ /* 0x000e620000000a00 */
[----:B------:R-:W-:Y:S01]  /*2e60*/  ULDC.64 UR4, c[0x0][0x5c0] ;  /* 0x0001700000047ab9 */ /* 0x000fe20000000a00 */
[----:B------:R-:W2:Y:S01]  /*2e70*/  LDL.LU R160, [R1] ;  /* 0x0000000001a07983 */ /* 0x000ea20000300800 */
[----:B0-----:R-:W-:-:S04]  /*2e80*/  LEA R4, P1, R10, UR4, 0x1 ;  /* 0x000000040a047c11 */ /* 0x001fc8000f8208ff */
[----:B------:R-:W-:Y:S01]  /*2e90*/  LEA.HI.X R5, R10, UR5, R5, 0x1, P1 ;  /* 0x000000050a057c11 */ /* 0x000fe200088f0c05 */
[----:B------:R-:W0:Y:S01]  /*2ea0*/  LDC.64 R12, c[0x0][0x5b0] ;  /* 0x00016c00ff0c7b82 */ /* 0x000e220000000a00 */
[----:B-1----:R-:W-:-:S07]  /*2eb0*/  IMAD R159, R14, R20, RZ ;  /* 0x000000140e9f7224 */ /* 0x002fce00078e02ff */
[----:B------:R-:W1:Y:S01]  /*2ec0*/  LDC.64 R14, c[0x0][0x5a8] ;  /* 0x00016a00ff0e7b82 */ /* 0x000e620000000a00 */
[----:B------:R-:W-:-:S04]  /*2ed0*/  IMAD.WIDE.U32 R154, R157, R20, R8 ;  /* 0x000000149d9a7225 */ /* 0x000fc800078e0008 */
[----:B------:R-:W-:Y:S02]  /*2ee0*/  IMAD R159, R157, R21, R159 ;  /* 0x000000159d9f7224 */ /* 0x000fe400078e029f */
[-C--:B0-----:R-:W-:Y:S02]  /*2ef0*/  IMAD R158, R23, R12.reuse, RZ ;  /* 0x0000000c179e7224 */ /* 0x081fe400078e02ff */
[----:B------:R-:W-:Y:S02]  /*2f00*/  IMAD.IADD R23, R155, 0x1, R159 ;  /* 0x000000019b177824 */ /* 0x000fe400078e029f */
[----:B------:R-:W-:Y:S02]  /*2f10*/  IMAD.MOV.U32 R22, RZ, RZ, R154 ;  /* 0x000000ffff167224 */ /* 0x000fe400078e009a */
[C---:B------:R-:W-:Y:S02]  /*2f20*/  IMAD R158, R156.reuse, R13, R158 ;  /* 0x0000000d9c9e7224 */ /* 0x040fe400078e029e */
[----:B------:R-:W-:-:S04]  /*2f30*/  IMAD.WIDE.U32 R10, R156, R12, R22 ;  /* 0x0000000c9c0a7225 */ /* 0x000fc800078e0016 */
[----:B------:R-:W-:Y:S01]  /*2f40*/  IMAD.IADD R11, R11, 0x1, R158 ;  /* 0x000000010b0b7824 */ /* 0x000fe200078e029e */
[----:B-1----:R-:W-:-:S04]  /*2f50*/  LEA R152, P1, R10, R14, 0x1 ;  /* 0x0000000e0a987211 */ /* 0x002fc800078208ff */
[----:B------:R-:W-:-:S05]  /*2f60*/  LEA.HI.X R153, R10, R15, R11, 0x1, P1 ;  /* 0x0000000f0a997211 */ /* 0x000fca00008f0c0b */
[----:B------:R-:W3:Y:S01]  /*2f70*/  @P2 LDG.E.LTC128B.U16 R21, desc[UR36][R152.64] ;  /* 0x0000002498152981 */ /* 0x000ee2000c1e1520 */
[----:B------:R-:W-:Y:S01]  /*2f80*/  BSSY B1, `(.L_x_35) ;  /* 0x0000010000017945 */ /* 0x000fe20003800000 */
[----:B---3--:R-:W-:-:S04]  /*2f90*/  IMAD.U32 R10, R21, 0x10000, RZ ;  /* 0x00010000150a7824 */ /* 0x008fc800078e00ff */
[----:B------:R-:W-:-:S04]  /*2fa0*/  FMUL R10, R10, R16 ;  /* 0x000000100a0a7220 */ /* 0x000fc80000400000 */
[----:B--2---:R-:W-:-:S05]  /*2fb0*/  FFMA R10, R160, R2, R10 ;  /* 0x00000002a00a7223 */ /* 0x004fca000000000a */
[----:B------:R-:W-:-:S05]  /*2fc0*/  F2FP.BF16.F32.PACK_AB R10, RZ, R10 ;  /* 0x0000000aff0a723e */ /* 0x000fca00000010ff */
[----:B------:R0:W-:Y:S02]  /*2fd0*/  @P2 STG.E.U16 desc[UR36][R4.64], R10 ;  /* 0x0000000a04002986 */ /* 0x0001e4000c101524 */
[----:B0-----:R-:W-:-:S04]  /*2fe0*/  IMAD.WIDE.U32 R10, R156, R12, R8 ;  /* 0x0000000c9c0a7225 */ /* 0x001fc800078e0008 */
[----:B------:R-:W-:Y:S02]  /*2ff0*/  IMAD.IADD R11, R158, 0x1, R11 ;  /* 0x000000019e0b7824 */ /* 0x000fe400078e020b */
[----:B------:R-:W-:-:S04]  /*3000*/  IMAD.WIDE.U32 R152, R157, R20, R10 ;  /* 0x000000149d987225 */ /* 0x000fc800078e000a */
[----:B------:R-:W-:Y:S01]  /*3010*/  IMAD.IADD R11, R159, 0x1, R153 ;  /* 0x000000019f0b7824 */ /* 0x000fe200078e0299 */
[----:B------:R-:W-:-:S04]  /*3020*/  LEA R10, P1, R152, R14, 0x1 ;  /* 0x0000000e980a7211 */ /* 0x000fc800078208ff */
[----:B------:R-:W-:Y:S02]  /*3030*/  LEA.HI.X R11, R152, R15, R11, 0x1, P1 ;  /* 0x0000000f980b7211 */ /* 0x000fe400008f0c0b */
[----:B------:R-:W-:-:S04]  /*3040*/  ISETP.GT.AND P1, PT, R3, 0x1, PT ;  /* 0x000000010300780c */ /* 0x000fc80003f24270 */
[----:B------:R-:W-:-:S13]  /*3050*/  ISETP.GT.AND P2, PT, R0, RZ, P1 ;  /* 0x000000ff0000720c */ /* 0x000fda0000f44270 */
[----:B------:R-:W-:Y:S05]  /*3060*/  @!P2 BRA `(.L_x_36) ;  /* 0x000000000004a947 */ /* 0x000fea0003800000 */
[----:B------:R0:W5:Y:S02]  /*3070*/  LDG.E.LTC128B.U16 R21, desc[UR36][R10.64+0x2] ;  /* 0x000002240a157981 */ /* 0x000164000c1e1520 */
.L_x_36:
[----:B------:R-:W-:Y:S05]  /*3080*/  BSYNC B1 ;  /* 0x0000000000017941 */ /* 0x000fea0003800000 */
.L_x_35:
[----:B------:R-:W2:Y:S01]  /*3090*/  LDL.LU R152, [R1+0x4] ;  /* 0x0000040001987983 */ /* 0x000ea20000300800 */
[----:B-----5:R-:W-:Y:S01]  /*30a0*/  IMAD.U32 R22, R21, 0x10000, RZ ;  /* 0x0001000015167824 */ /* 0x020fe200078e00ff */
[----:B------:R-:W-:Y:S02]  /*30b0*/  SHF.L.U64.HI R153, R12, 0x3, R13 ;  /* 0x000000030c997819 */ /* 0x000fe4000001020d */
[----:B------:R-:W-:Y:S01]  /*30c0*/  ISETP.GT.AND P0, PT, R0, 0x8, P0 ;  /* 0x000000080000780c */ /* 0x000fe20000704270 */
[----:B------:R-:W-:Y:S01]  /*30d0*/  FMUL R22, R22, R16 ;  /* 0x0000001016167220 */ /* 0x000fe20000400000 */
[----:B------:R-:W3:Y:S03]  /*30e0*/  LDL.LU R160, [R1+0x8] ;  /* 0x0000080001a07983 */ /* 0x000ee60000300800 */
[----:B--2---:R-:W-:Y:S01]  /*30f0*/  FFMA R22, R152, R2, R22 ;  /* 0x0000000298167223 */ /* 0x004fe20000000016 */
[----:B------:R-:W-:-:S04]  /*3100*/  IMAD.SHL.U32 R152, R12, 0x8, RZ ;  /* 0x000000080c987824 */ /* 0x000fc800078e00ff */
[----:B------:R-:W-:Y:S01]  /*3110*/  IMAD.WIDE.U32 R152, R156, R12, R152 ;  /* 0x0000000c9c987225 */ /* 0x000fe200078e0098 */
[----:B------:R-:W-:-:S03]  /*3120*/  F2FP.BF16.F32.PACK_AB R12, RZ, R22 ;  /* 0x00000016ff0c723e */ /* 0x000fc600000010ff */
[----:B------:R-:W-:Y:S02]  /*3130*/  IMAD.IADD R158, R158, 0x1, R153 ;  /* 0x000000019e9e7824 */ /* 0x000fe400078e0299 */
[----:B------:R1:W-:Y:S01]  /*3140*/  @P2 STG.E.U16 desc[UR36][R4.64+0x2], R12 ;  /* 0x0000020c04002986 */ /* 0x0003e2000c101524 */
[----:B------:R-:W-:-:S05]  /*3150*/  IADD3 R154, P2, R154, R152, RZ ;  /* 0x000000989a9a7210 */ /* 0x000fca0007f5e0ff */
[----:B------:R-:W-:Y:S01]  /*3160*/  IMAD.X R23, R158, 0x1, R23, P2 ;  /* 0x000000019e177824 */ /* 0x000fe200010e0617 */
[----:B------:R-:W-:-:S04]  /*3170*/  LEA R22, P2, R154, R14, 0x1 ;  /* 0x0000000e9a167211 */ /* 0x000fc800078408ff */
[----:B------:R-:W-:Y:S02]  /*3180*/  LEA.HI.X R23, R154, R15, R23, 0x1, P2 ;  /* 0x0000000f9a177211 */ /* 0x000fe400010f0c17 */
[----:B-1----:R-:W-:-:S06]  /*3190*/  PRMT R12, R21, 0x7610, R12 ;  /* 0x00007610150c7816 */ /* 0x002fcc000000000c */
[----:B------:R-:W2:Y:S01]  /*31a0*/  @P0 LDG.E.LTC128B.U16 R12, desc[UR36][R22.64] ;  /* 0x00000024160c0981 */ /* 0x000ea2000c1e1520 */
[----:B------:R-:W-:Y:S01]  /*31b0*/  IADD3 R8, P2, R8, R152, RZ ;  /* 0x0000009808087210 */ /* 0x000fe20007f5e0ff */
[----:B------:R-:W-:Y:S01]  /*31c0*/  BSSY B1, `(.L_x_37) ;  /* 0x0000011000017945 */ /* 0x000fe20003800000 */
[----:B------:R-:W-:Y:S02]  /*31d0*/  SHF.L.U64.HI R7, R6, 0x4, R7 ;  /* 0x0000000406077819 */ /* 0x000fe40000010207 */
[----:B------:R-:W-:Y:S01]  /*31e0*/  ISETP.GT.AND P1, PT, R0, 0x8, P1 ;  /* 0x000000080000780c */ /* 0x000fe20000f24270 */
[----:B------:R-:W-:Y:S02]  /*31f0*/  IMAD.X R9, R9, 0x1, R158, P2 ;  /* 0x0000000109097824 */ /* 0x000fe400010e069e */
[----:B------:R-:W-:-:S04]  /*3200*/  IMAD.WIDE.U32 R20, R157, R20, R8 ;  /* 0x000000149d147225 */ /* 0x000fc800078e0008 */
[----:B------:R-:W-:Y:S01]  /*3210*/  IMAD.IADD R159, R159, 0x1, R21 ;  /* 0x000000019f9f7824 */ /* 0x000fe200078e0215 */
[----:B------:R-:W-:-:S04]  /*3220*/  LEA R8, P2, R20, R14, 0x1 ;  /* 0x0000000e14087211 */ /* 0x000fc800078408ff */
[----:B------:R-:W-:Y:S02]  /*3230*/  LEA.HI.X R9, R20, R15, R159, 0x1, P2 ;  /* 0x0000000f14097211 */ /* 0x000fe400010f0c9f */
[----:B------:R-:W-:-:S05]  /*3240*/  LEA R6, P2, R6, R4, 0x4 ;  /* 0x0000000406067211 */ /* 0x000fca00078420ff */
[----:B------:R-:W-:Y:S02]  /*3250*/  IMAD.X R7, R7, 0x1, R5, P2 ;  /* 0x0000000107077824 */ /* 0x000fe400010e0605 */
[----:B--2---:R-:W-:-:S04]  /*3260*/  IMAD.U32 R13, R12, 0x10000, RZ ;  /* 0x000100000c0d7824 */ /* 0x004fc800078e00ff */
[----:B------:R-:W-:-:S04]  /*3270*/  FMUL R13, R13, R16 ;  /* 0x000000100d0d7220 */ /* 0x000fc80000400000 */
[----:B---3--:R-:W-:-:S05]  /*3280*/  FFMA R13, R160, R2, R13 ;  /* 0x00000002a00d7223 */ /* 0x008fca000000000d */
[----:B------:R-:W-:-:S05]  /*3290*/  F2FP.BF16.F32.PACK_AB R13, RZ, R13 ;  /* 0x0000000dff0d723e */ /* 0x000fca00000010ff */
[----:B------:R1:W-:Y:S01]  /*32a0*/  @P0 STG.E.U16 desc[UR36][R6.64], R13 ;  /* 0x0000000d06000986 */ /* 0x0003e2000c101524 */
[----:B------:R-:W-:Y:S05]  /*32b0*/  @!P1 BRA `(.L_x_38) ;  /* 0x0000000000049947 */ /* 0x000fea0003800000 */
[----:B------:R2:W5:Y:S02]  /*32c0*/  LDG.E.LTC128B.U16 R12, desc[UR36][R8.64+0x2] ;  /* 0x00000224080c7981 */ /* 0x000564000c1e1520 */
.L_x_38:
[----:B------:R-:W-:Y:S05]  /*32d0*/  BSYNC B1 ;  /* 0x0000000000017941 */ /* 0x000fea0003800000 */
.L_x_37:
[----:B------:R-:W3:Y:S01]  /*32e0*/  LDL.LU R14, [R1+0xc] ;  /* 0x00000c00010e7983 */ /* 0x000ee20000300800 */
[----:B-1---5:R-:W-:Y:S01]  /*32f0*/  IMAD.U32 R13, R12, 0x10000, RZ ;  /* 0x000100000c0d7824 */ /* 0x022fe200078e00ff */
[----:B------:R-:W-:Y:S01]  /*3300*/  ISETP.GT.AND P0, PT, R3, 0x8, PT ;  /* 0x000000080300780c */ /* 0x000fe20003f04270 */
[----:B------:R-:W-:Y:S02]  /*3310*/  BSSY B1, `(.L_x_39) ;  /* 0x0000008000017945 */ /* 0x000fe40003800000 */
[----:B------:R-:W-:Y:S01]  /*3320*/  FMUL R13, R13, R16 ;  /* 0x000000100d0d7220 */ /* 0x000fe20000400000 */
[----:B------:R-:W-:-:S03]  /*3330*/  ISETP.GT.AND P2, PT, R0, RZ, P0 ;  /* 0x000000ff0000720c */ /* 0x000fc60000744270 */
[----:B---3--:R-:W-:-:S05]  /*3340*/  FFMA R13, R14, R2, R13 ;  /* 0x000000020e0d7223 */ /* 0x008fca000000000d */
[----:B------:R-:W-:-:S05]  /*3350*/  F2FP.BF16.F32.PACK_AB R13, RZ, R13 ;  /* 0x0000000dff0d723e */ /* 0x000fca00000010ff */
[----:B------:R1:W-:Y:S01]  /*3360*/  @P1 STG.E.U16 desc[UR36][R6.64+0x2], R13 ;  /* 0x0000020d06001986 */ /* 0x0003e2000c101524 */
[----:B------:R-:W-:Y:S05]  /*3370*/  @!P2 BRA `(.L_x_40) ;  /* 0x000000000004a947 */ /* 0x000fea0003800000 */
[----:B------:R3:W5:Y:S02]  /*3380*/  LDG.E.LTC128B.U16 R12, desc[UR36][R10.64+0x10] ;  /* 0x000010240a0c7981 */ /* 0x000764000c1e1520 */
.L_x_40:
[----:B------:R-:W-:Y:S05]  /*3390*/  BSYNC B1 ;  /* 0x0000000000017941 */ /* 0x000fea0003800000 */
.L_x_39:
[----:B------:R-:W4:Y:S01]  /*33a0*/  LDL.LU R14, [R1+0x10] ;  /* 0x00001000010e7983 */ /* 0x000f220000300800 */
[----:B-1---5:R-:W-:Y:S01]  /*33b0*/  IMAD.U32 R13, R12, 0x10000, RZ ;  /* 0x000100000c0d7824 */ /* 0x022fe200078e00ff */
[----:B------:R-:W-:Y:S01]  /*33c0*/  ISETP.GT.AND P1, PT, R3, 0x9, PT ;  /* 0x000000090300780c */ /* 0x000fe20003f24270 */
[----:B------:R-:W-:Y:S02]  /*33d0*/  BSSY B1, `(.L_x_41) ;  /* 0x0000008000017945 */ /* 0x000fe40003800000 */
[----:B------:R-:W-:Y:S01]  /*33e0*/  FMUL R13, R13, R16 ;  /* 0x000000100d0d7220 */ /* 0x000fe20000400000 */
[----:B------:R-:W-:-:S03]  /*33f0*/  ISETP.GT.AND P3, PT, R0, RZ, P1 ;  /* 0x000000ff0000720c */ /* 0x000fc60000f64270 */
[----:B----4-:R-:W-:-:S05]  /*3400*/  FFMA R13, R14, R2, R13 ;  /* 0x000000020e0d7223 */ /* 0x010fca000000000d */
[----:B------:R-:W-:-:S05]  /*3410*/  F2FP.BF16.F32.PACK_AB R13, RZ, R13 ;  /* 0x0000000dff0d723e */ /* 0x000fca00000010ff */
[----:B------:R1:W-:Y:S01]  /*3420*/  @P2 STG.E.U16 desc[UR36][R4.64+0x10], R13 ;  /* 0x0000100d04002986 */ /* 0x0003e2000c101524 */
[----:B------:R-:W-:Y:S05]  /*3430*/  @!P3 BRA `(.L_x_42) ;  /* 0x000000000004b947 */ /* 0x000fea0003800000 */
[----:B------:R4:W5:Y:S02]  /*3440*/  LDG.E.LTC128B.U16 R12, desc[UR36][R10.64+0x12] ;  /* 0x000012240a0c7981 */ /* 0x000964000c1e1520 */
.L_x_42:
[----:B------:R-:W-:Y:S05]  /*3450*/  BSYNC B1 ;  /* 0x0000000000017941 */ /* 0x000fea0003800000 */
.L_x_41:
[----:B------:R-:W2:Y:S01]  /*3460*/  LDL.LU R14, [R1+0x14] ;  /* 0x00001400010e7983 */ /* 0x000ea20000300800 */
[----:B-1---5:R-:W-:Y:S01]  /*3470*/  IMAD.U32 R13, R12, 0x10000, RZ ;  /* 0x000100000c0d7824 */ /* 0x022fe200078e00ff */
[----:B------:R-:W-:Y:S01]  /*3480*/  ISETP.GT.AND P0, PT, R0, 0x8, P0 ;  /* 0x000000080000780c */ /* 0x000fe20000704270 */
[----:B------:R-:W-:Y:S02]  /*3490*/  BSSY B1, `(.L_x_43) ;  /* 0x0000007000017945 */ /* 0x000fe40003800000 */
[----:B------:R-:W-:-:S04]  /*34a0*/  FMUL R13, R13, R16 ;  /* 0x000000100d0d7220 */ /* 0x000fc80000400000 */
[----:B--2---:R-:W-:-:S05]  /*34b0*/  FFMA R13, R14, R2, R13 ;  /* 0x000000020e0d7223 */ /* 0x004fca000000000d */
[----:B------:R-:W-:-:S05]  /*34c0*/  F2FP.BF16.F32.PACK_AB R13, RZ, R13 ;  /* 0x0000000dff0d723e */ /* 0x000fca00000010ff */
[----:B------:R1:W-:Y:S01]  /*34d0*/  @P3 STG.E.U16 desc[UR36][R4.64+0x12], R13 ;  /* 0x0000120d04003986 */ /* 0x0003e2000c101524 */
[----:B------:R-:W-:Y:S05]  /*34e0*/  @!P0 BRA `(.L_x_44) ;  /* 0x0000000000048947 */ /* 0x000fea0003800000 */
[----:B------:R2:W5:Y:S02]  /*34f0*/  LDG.E.LTC128B.U16 R12, desc[UR36][R8.64+0x10] ;  /* 0x00001024080c7981 */ /* 0x000564000c1e1520 */
.L_x_44:
[----:B------:R-:W-:Y:S05]  /*3500*/  BSYNC B1 ;  /* 0x0000000000017941 */ /* 0x000fea0003800000 */
.L_x_43:
[----:B------:R-:W3:Y:S01]  /*3510*/  LDL.LU R14, [R1+0x18] ;  /* 0x00001800010e7983 */ /* 0x000ee20000300800 */
[----:B-1---5:R-:W-:Y:S01]  /*3520*/  IMAD.U32 R13, R12, 0x10000, RZ ;  /* 0x000100000c0d7824 */ /* 0x022fe200078e00ff */
[----:B------:R-:W-:Y:S01]  /*3530*/  ISETP.GT.AND P1, PT, R0, 0x8, P1 ;  /* 0x000000080000780c */ /* 0x000fe20000f24270 */
[----:B------:R-:W-:Y:S02]  /*3540*/  BSSY B1, `(.L_x_45) ;  /* 0x0000007000017945 */ /* 0x000fe40003800000 */
[----:B------:R-:W-:-:S04]  /*3550*/  FMUL R13, R13, R16 ;  /* 0x000000100d0d7220 */ /* 0x000fc80000400000 */
[----:B---3--:R-:W-:-:S05]  /*3560*/  FFMA R13, R14, R2, R13 ;  /* 0x000000020e0d7223 */ /* 0x008fca000000000d */
[----:B------:R-:W-:-:S05]  /*3570*/  F2FP.BF16.F32.PACK_AB R13, RZ, R13 ;  /* 0x0000000dff0d723e */ /* 0x000fca00000010ff */
[----:B------:R1:W-:Y:S01]  /*3580*/  @P0 STG.E.U16 desc[UR36][R6.64+0x10], R13 ;  /* 0x0000100d06000986 */ /* 0x0003e2000c101524 */
[----:B------:R-:W-:Y:S05]  /*3590*/  @!P1 BRA `(.L_x_46) ;  /* 0x0000000000049947 */ /* 0x000fea0003800000 */
[----:B------:R3:W5:Y:S02]  /*35a0*/  LDG.E.LTC128B.U16 R12, desc[UR36][R8.64+0x12] ;  /* 0x00001224080c7981 */ /* 0x000764000c1e1520 */
.L_x_46:
[----:B------:R-:W-:Y:S05]  /*35b0*/  BSYNC B1 ;  /* 0x0000000000017941 */ /* 0x000fea0003800000 */
.L_x_45:
[----:B------:R-:W2:Y:S01]  /*35c0*/  LDL.LU R14, [R1+0x1c] ;  /* 0x00001c00010e7983 */ /* 0x000ea20000300800 */
[----:B-1---5:R-:W-:Y:S01]  /*35d0*/  IMAD.U32 R13, R12, 0x10000, RZ ;  /* 0x000100000c0d7824 */ /* 0x022fe200078e00ff */
[----:B------:R-:W-:Y:S01]  /*35e0*/  ISETP.GT.AND P0, PT, R3, 0x10, PT ;  /* 0x000000100300780c */ /* 0x000fe20003f04270 */
[----:B------:R-:W-:Y:S02]  /*35f0*/  BSSY B1, `(.L_x_47) ;  /* 0x0000008000017945 */ /* 0x000fe40003800000 */
[----:B------:R-:W-:Y:S01]  /*3600*/  FMUL R13, R13, R16 ;  /* 0x000000100d0d7220 */ /* 0x000fe20000400000 */
[----:B------:R-:W-:-:S03]  /*3610*/  ISETP.GT.AND P2, PT, R0, RZ, P0 ;  /* 0x000000ff0000720c */ /* 0x000fc60000744270 */
[----:B--2---:R-:W-:-:S05]  /*3620*/  FFMA R13, R14, R2, R13 ;  /* 0x000000020e0d7223 */ /* 0x004fca000000000d */
[----:B------:R-:W-:-:S05]  /*3630*/  F2FP.BF16.F32.PACK_AB R13, RZ, R13 ;  /* 0x0000000dff0d723e */ /* 0x000fca00000010ff */
[----:B------:R1:W-:Y:S01]  /*3640*/  @P1 STG.E.U16 desc[UR36][R6.64+0x12], R13 ;  /* 0x0000120d06001986 */ /* 0x0003e2000c101524 */
[----:B------:R-:W-:Y:S05]  /*3650*/  @!P2 BRA `(.L_x_48) ;  /* 0x000000000004a947 */ /* 0x000fea0003800000 */
[----:B------:R2:W5:Y:S02]  /*3660*/  LDG.E.LTC128B.U16 R12, desc[UR36][R10.64+0x20] ;  /* 0x000020240a0c7981 */ /* 0x000564000c1e1520 */
.L_x_48:
[----:B------:R-:W-:Y:S05]  /*3670*/  BSYNC B1 ;  /* 0x0000000000017941 */ /* 0x000fea0003800000 */
.L_x_47:
        /* <DEDUP_REMOVED lines=11> */
.L_x_50:
[----:B------:R-:W-:Y:S05]  /*3730*/  BSYNC B1 ;  /* 0x0000000000017941 */ /* 0x000fea0003800000 */
.L_x_49:
        /* <DEDUP_REMOVED lines=10> */
.L_x_52:
[----:B------:R-:W-:Y:S05]  /*37e0*/  BSYNC B1 ;  /* 0x0000000000017941 */ /* 0x000fea0003800000 */
.L_x_51:
        /* <DEDUP_REMOVED lines=10> */
.L_x_54:
[----:B------:R-:W-:Y:S05]  /*3890*/  BSYNC B1 ;  /* 0x0000000000017941 */ /* 0x000fea0003800000 */
.L_x_53:
        /* <DEDUP_REMOVED lines=11> */
.L_x_56:
[----:B------:R-:W-:Y:S05]  /*3950*/  BSYNC B1 ;  /* 0x0000000000017941 */ /* 0x000fea0003800000 */
.L_x_55:
        /* <DEDUP_REMOVED lines=11> */
.L_x_58:
[----:B------:R-:W-:Y:S05]  /*3a10*/  BSYNC B1 ;  /* 0x0000000000017941 */ /* 0x000fea0003800000 */
.L_x_57:
        /* <DEDUP_REMOVED lines=10> */
.L_x_60:
[----:B------:R-:W-:Y:S05]  /*3ac0*/  BSYNC B1 ;  /* 0x0000000000017941 */ /* 0x000fea0003800000 */
.L_x_59:
        /* <DEDUP_REMOVED lines=10> */
.L_x_62:
[----:B------:R-:W-:Y:S05]  /*3b70*/  BSYNC B1 ;  /* 0x0000000000017941 */ /* 0x000fea0003800000 */
.L_x_61:
        /* <DEDUP_REMOVED lines=11> */
.L_x_64:
[----:B------:R-:W-:Y:S05]  /*3c30*/  BSYNC B1 ;  /* 0x0000000000017941 */ /* 0x000fea0003800000 */
.L_x_63:
        /* <DEDUP_REMOVED lines=11> */
.L_x_66:
[----:B------:R-:W-:Y:S05]  /*3cf0*/  BSYNC B1 ;  /* 0x0000000000017941 */ /* 0x000fea0003800000 */
.L_x_65:
        /* <DEDUP_REMOVED lines=10> */
.L_x_68:
[----:B------:R-:W-:Y:S05]  /*3da0*/  BSYNC B1 ;  /* 0x0000000000017941 */ /* 0x000fea0003800000 */
.L_x_67:
        /* <DEDUP_REMOVED lines=10> */
.L_x_70:
[----:B------:R-:W-:Y:S05]  /*3e50*/  BSYNC B1 ;  /* 0x0000000000017941 */ /* 0x000fea0003800000 */
.L_x_69:
        /* <DEDUP_REMOVED lines=11> */
.L_x_72:
[----:B------:R-:W-:Y:S05]  /*3f10*/  BSYNC B1 ;  /* 0x0000000000017941 */ /* 0x000fea0003800000 */
.L_x_71:
        /* <DEDUP_REMOVED lines=11> */
.L_x_74:
[----:B------:R-:W-:Y:S05]  /*3fd0*/  BSYNC B1 ;  /* 0x0000000000017941 */ /* 0x000fea0003800000 */
.L_x_73:
        /* <DEDUP_REMOVED lines=10> */
.L_x_76:
[----:B------:R-:W-:Y:S05]  /*4080*/  BSYNC B1 ;  /* 0x0000000000017941 */ /* 0x000fea0003800000 */
.L_x_75:
        /* <DEDUP_REMOVED lines=10> */
.L_x_78:
[----:B------:R-:W-:Y:S05]  /*4130*/  BSYNC B1 ;  /* 0x0000000000017941 */ /* 0x000fea0003800000 */
.L_x_77:
        /* <DEDUP_REMOVED lines=11> */
.L_x_80:
[----:B------:R-:W-:Y:S05]  /*41f0*/  BSYNC B1 ;  /* 0x0000000000017941 */ /* 0x000fea0003800000 */
.L_x_79:
        /* <DEDUP_REMOVED lines=11> */
.L_x_82:
[----:B------:R-:W-:Y:S05]  /*42b0*/  BSYNC B1 ;  /* 0x0000000000017941 */ /* 0x000fea0003800000 */
.L_x_81:
        /* <DEDUP_REMOVED lines=10> */
.L_x_84:
[----:B------:R-:W-:Y:S05]  /*4360*/  BSYNC B1 ;  /* 0x0000000000017941 */ /* 0x000fea0003800000 */
.L_x_83:
        /* <DEDUP_REMOVED lines=10> */
.L_x_86:
[----:B------:R-:W-:Y:S05]  /*4410*/  BSYNC B1 ;  /* 0x0000000000017941 */ /* 0x000fea0003800000 */
.L_x_85:
        /* <DEDUP_REMOVED lines=11> */
.L_x_88:
[----:B------:R-:W-:Y:S05]  /*44d0*/  BSYNC B1 ;  /* 0x0000000000017941 */ /* 0x000fea0003800000 */
.L_x_87:
        /* <DEDUP_REMOVED lines=11> */
.L_x_90:
[----:B------:R-:W-:Y:S05]  /*4590*/  BSYNC B1 ;  /* 0x0000000000017941 */ /* 0x000fea0003800000 */
.L_x_89:
        /* <DEDUP_REMOVED lines=10> */
.L_x_92:
[----:B------:R-:W-:Y:S05]  /*4640*/  BSYNC B1 ;  /* 0x0000000000017941 */ /* 0x000fea0003800000 */
.L_x_91:
        /* <DEDUP_REMOVED lines=10> */
.L_x_94:
[----:B------:R-:W-:Y:S05]  /*46f0*/  BSYNC B1 ;  /* 0x0000000000017941 */ /* 0x000fea0003800000 */
.L_x_93:
        /* <DEDUP_REMOVED lines=11> */
.L_x_96:
[----:B------:R-:W-:Y:S05]  /*47b0*/  BSYNC B1 ;  /* 0x0000000000017941 */ /* 0x000fea0003800000 */
.L_x_95:
        /* <DEDUP_REMOVED lines=11> */
.L_x_98:
[----:B------:R-:W-:Y:S05]  /*4870*/  BSYNC B1 ;  /* 0x0000000000017941 */ /* 0x000fea0003800000 */
.L_x_97:
        /* <DEDUP_REMOVED lines=10> */
.L_x_100:
[----:B------:R-:W-:Y:S05]  /*4920*/  BSYNC B1 ;  /* 0x0000000000017941 */ /* 0x000fea0003800000 */
.L_x_99:
        /* <DEDUP_REMOVED lines=10> */
.L_x_102:
[----:B------:R-:W-:Y:S05]  /*49d0*/  BSYNC B1 ;  /* 0x0000000000017941 */ /* 0x000fea0003800000 */
.L_x_101:
        /* <DEDUP_REMOVED lines=11> */
.L_x_104:
[----:B------:R-:W-:Y:S05]  /*4a90*/  BSYNC B1 ;  /* 0x0000000000017941 */ /* 0x000fea0003800000 */
.L_x_103:
        /* <DEDUP_REMOVED lines=11> */
.L_x_106:
[----:B------:R-:W-:Y:S05]  /*4b50*/  BSYNC B1 ;  /* 0x0000000000017941 */ /* 0x000fea0003800000 */
.L_x_105:
        /* <DEDUP_REMOVED lines=10> */
.L_x_108:
[----:B------:R-:W-:Y:S05]  /*4c00*/  BSYNC B1 ;  /* 0x0000000000017941 */ /* 0x000fea0003800000 */
.L_x_107:
        /* <DEDUP_REMOVED lines=10> */
.L_x_110:
[----:B------:R-:W-:Y:S05]  /*4cb0*/  BSYNC B1 ;  /* 0x0000000000017941 */ /* 0x000fea0003800000 */
.L_x_109:
        /* <DEDUP_REMOVED lines=11> */
.L_x_112:
[----:B------:R-:W-:Y:S05]  /*4d70*/  BSYNC B1 ;  /* 0x0000000000017941 */ /* 0x000fea0003800000 */
.L_x_111:
        /* <DEDUP_REMOVED lines=11> */
.L_x_114:
[----:B------:R-:W-:Y:S05]  /*4e30*/  BSYNC B1 ;  /* 0x0000000000017941 */ /* 0x000fea0003800000 */
.L_x_113:
        /* <DEDUP_REMOVED lines=10> */
.L_x_116:
[----:B------:R-:W-:Y:S05]  /*4ee0*/  BSYNC B1 ;  /* 0x0000000000017941 */ /* 0x000fea0003800000 */
.L_x_115:
        /* <DEDUP_REMOVED lines=10> */
.L_x_118:
[----:B------:R-:W-:Y:S05]  /*4f90*/  BSYNC B1 ;  /* 0x0000000000017941 */ /* 0x000fea0003800000 */
.L_x_117:
        /* <DEDUP_REMOVED lines=11> */
.L_x_120:
[----:B------:R-:W-:Y:S05]  /*5050*/  BSYNC B1 ;  /* 0x0000000000017941 */ /* 0x000fea0003800000 */
.L_x_119:
        /* <DEDUP_REMOVED lines=11> */
.L_x_122:
[----:B------:R-:W-:Y:S05]  /*5110*/  BSYNC B1 ;  /* 0x0000000000017941 */ /* 0x000fea0003800000 */
.L_x_121:
        /* <DEDUP_REMOVED lines=10> */
.L_x_124:
[----:B------:R-:W-:Y:S05]  /*51c0*/  BSYNC B1 ;  /* 0x0000000000017941 */ /* 0x000fea0003800000 */
.L_x_123:
        /* <DEDUP_REMOVED lines=10> */
.L_x_126:
[----:B------:R-:W-:Y:S05]  /*5270*/  BSYNC B1 ;  /* 0x0000000000017941 */ /* 0x000fea0003800000 */
.L_x_125:
        /* <DEDUP_REMOVED lines=11> */
.L_x_128:
[----:B------:R-:W-:Y:S05]  /*5330*/  BSYNC B1 ;  /* 0x0000000000017941 */ /* 0x000fea0003800000 */
.L_x_127:
        /* <DEDUP_REMOVED lines=11> */
.L_x_130:
[----:B------:R-:W-:Y:S05]  /*53f0*/  BSYNC B1 ;  /* 0x0000000000017941 */ /* 0x000fea0003800000 */
.L_x_129:
        /* <DEDUP_REMOVED lines=10> */
.L_x_132:
[----:B------:R-:W-:Y:S05]  /*54a0*/  BSYNC B1 ;  /* 0x0000000000017941 */ /* 0x000fea0003800000 */
.L_x_131:
        /* <DEDUP_REMOVED lines=10> */
.L_x_134:
[----:B------:R-:W-:Y:S05]  /*5550*/  BSYNC B1 ;  /* 0x0000000000017941 */ /* 0x000fea0003800000 */
.L_x_133:
        /* <DEDUP_REMOVED lines=11> */
.L_x_136:
[----:B------:R-:W-:Y:S05]  /*5610*/  BSYNC B1 ;  /* 0x0000000000017941 */ /* 0x000fea0003800000 */
.L_x_135:
        /* <DEDUP_REMOVED lines=11> */
.L_x_138:
[----:B------:R-:W-:Y:S05]  /*56d0*/  BSYNC B1 ;  /* 0x0000000000017941 */ /* 0x000fea0003800000 */
.L_x_137:
        /* <DEDUP_REMOVED lines=10> */
.L_x_140:
[----:B------:R-:W-:Y:S05]  /*5780*/  BSYNC B1 ;  /* 0x0000000000017941 */ /* 0x000fea0003800000 */
.L_x_139:
        /* <DEDUP_REMOVED lines=10> */
.L_x_142:
[----:B------:R-:W-:Y:S05]  /*5830*/  BSYNC B1 ;  /* 0x0000000000017941 */ /* 0x000fea0003800000 */
.L_x_141:
        /* <DEDUP_REMOVED lines=11> */
.L_x_144:
[----:B------:R-:W-:Y:S05]  /*58f0*/  BSYNC B1 ;  /* 0x0000000000017941 */ /* 0x000fea0003800000 */
.L_x_143:
        /* <DEDUP_REMOVED lines=11> */
.L_x_146:
[----:B------:R-:W-:Y:S05]  /*59b0*/  BSYNC B1 ;  /* 0x0000000000017941 */ /* 0x000fea0003800000 */
.L_x_145:
        /* <DEDUP_REMOVED lines=10> */
.L_x_148:
[----:B------:R-:W-:Y:S05]  /*5a60*/  BSYNC B1 ;  /* 0x0000000000017941 */ /* 0x000fea0003800000 */
.L_x_147:
        /* <DEDUP_REMOVED lines=10> */
.L_x_150:
[----:B------:R-:W-:Y:S05]  /*5b10*/  BSYNC B1 ;  /* 0x0000000000017941 */ /* 0x000fea0003800000 */
.L_x_149:
        /* <DEDUP_REMOVED lines=11> */
.L_x_152:
[----:B------:R-:W-:Y:S05]  /*5bd0*/  BSYNC B1 ;  /* 0x0000000000017941 */ /* 0x000fea0003800000 */
.L_x_151:
        /* <DEDUP_REMOVED lines=11> */
.L_x_154:
[----:B------:R-:W-:Y:S05]  /*5c90*/  BSYNC B1 ;  /* 0x0000000000017941 */ /* 0x000fea0003800000 */
.L_x_153:
        /* <DEDUP_REMOVED lines=10> */
.L_x_156:
[----:B------:R-:W-:Y:S05]  /*5d40*/  BSYNC B1 ;  /* 0x0000000000017941 */ /* 0x000fea0003800000 */
.L_x_155:
        /* <DEDUP_REMOVED lines=10> */
.L_x_158:
[----:B------:R-:W-:Y:S05]  /*5df0*/  BSYNC B1 ;  /* 0x0000000000017941 */ /* 0x000fea0003800000 */
.L_x_157:
        /* <DEDUP_REMOVED lines=11> */
.L_x_160:
[----:B------:R-:W-:Y:S05]  /*5eb0*/  BSYNC B1 ;  /* 0x0000000000017941 */ /* 0x000fea0003800000 */
.L_x_159:
        /* <DEDUP_REMOVED lines=11> */
.L_x_162:
[----:B------:R-:W-:Y:S05]  /*5f70*/  BSYNC B1 ;  /* 0x0000000000017941 */ /* 0x000fea0003800000 */
.L_x_161:
        /* <DEDUP_REMOVED lines=10> */
.L_x_164:
[----:B------:R-:W-:Y:S05]  /*6020*/  BSYNC B1 ;  /* 0x0000000000017941 */ /* 0x000fea0003800000 */
.L_x_163:
        /* <DEDUP_REMOVED lines=10> */
.L_x_166:
[----:B------:R-:W-:Y:S05]  /*60d0*/  BSYNC B1 ;  /* 0x0000000000017941 */ /* 0x000fea0003800000 */
.L_x_165:
        /* <DEDUP_REMOVED lines=11> */
.L_x_168:
[----:B------:R-:W-:Y:S05]  /*6190*/  BSYNC B1 ;  /* 0x0000000000017941 */ /* 0x000fea0003800000 */
.L_x_167:
        /* <DEDUP_REMOVED lines=11> */
.L_x_170:
[----:B------:R-:W-:Y:S05]  /*6250*/  BSYNC B1 ;  /* 0x0000000000017941 */ /* 0x000fea0003800000 */
.L_x_169:
        /* <DEDUP_REMOVED lines=10> */
.L_x_172:
[----:B------:R-:W-:Y:S05]  /*6300*/  BSYNC B1 ;  /* 0x0000000000017941 */ /* 0x000fea0003800000 */
.L_x_171:
        /* <DEDUP_REMOVED lines=10> */
.L_x_174:
[----:B------:R-:W-:Y:S05]  /*63b0*/  BSYNC B1 ;  /* 0x0000000000017941 */ /* 0x000fea0003800000 */
.L_x_173:
        /* <DEDUP_REMOVED lines=11> */
.L_x_176:
[----:B------:R-:W-:Y:S05]  /*6470*/  BSYNC B1 ;  /* 0x0000000000017941 */ /* 0x000fea0003800000 */
.L_x_175:
        /* <DEDUP_REMOVED lines=11> */
.L_x_178:
[----:B------:R-:W-:Y:S05]  /*6530*/  BSYNC B1 ;  /* 0x0000000000017941 */ /* 0x000fea0003800000 */
.L_x_177:
        /* <DEDUP_REMOVED lines=10> */
.L_x_180:
[----:B------:R-:W-:Y:S05]  /*65e0*/  BSYNC B1 ;  /* 0x0000000000017941 */ /* 0x000fea0003800000 */
.L_x_179:
        /* <DEDUP_REMOVED lines=10> */
.L_x_182:
[----:B------:R-:W-:Y:S05]  /*6690*/  BSYNC B1 ;  /* 0x0000000000017941 */ /* 0x000fea0003800000 */
.L_x_181:
        /* <DEDUP_REMOVED lines=11> */
.L_x_184:
[----:B------:R-:W-:Y:S05]  /*6750*/  BSYNC B1 ;  /* 0x0000000000017941 */ /* 0x000fea0003800000 */
.L_x_183:
        /* <DEDUP_REMOVED lines=11> */
.L_x_186:
[----:B------:R-:W-:Y:S05]  /*6810*/  BSYNC B1 ;  /* 0x0000000000017941 */ /* 0x000fea0003800000 */
.L_x_185:
        /* <DEDUP_REMOVED lines=10> */
.L_x_188:
[----:B------:R-:W-:Y:S05]  /*68c0*/  BSYNC B1 ;  /* 0x0000000000017941 */ /* 0x000fea0003800000 */
.L_x_187:
        /* <DEDUP_REMOVED lines=10> */
.L_x_190:
[----:B------:R-:W-:Y:S05]  /*6970*/  BSYNC B1 ;  /* 0x0000000000017941 */ /* 0x000fea0003800000 */
.L_x_189:
        /* <DEDUP_REMOVED lines=11> */
.L_x_192:
[----:B------:R-:W-:Y:S05]  /*6a30*/  BSYNC B1 ;  /* 0x0000000000017941 */ /* 0x000fea0003800000 */
.L_x_191:
        /* <DEDUP_REMOVED lines=11> */
.L_x_194:
[----:B------:R-:W-:Y:S05]  /*6af0*/  BSYNC B1 ;  /* 0x0000000000017941 */ /* 0x000fea0003800000 */
.L_x_193:
        /* <DEDUP_REMOVED lines=10> */
.L_x_196:
[----:B------:R-:W-:Y:S05]  /*6ba0*/  BSYNC B1 ;  /* 0x0000000000017941 */ /* 0x000fea0003800000 */
.L_x_195:
        /* <DEDUP_REMOVED lines=10> */
.L_x_198:
[----:B------:R-:W-:Y:S05]  /*6c50*/  BSYNC B1 ;  /* 0x0000000000017941 */ /* 0x000fea0003800000 */
.L_x_197:
        /* <DEDUP_REMOVED lines=11> */
.L_x_200:
[----:B------:R-:W-:Y:S05]  /*6d10*/  BSYNC B1 ;  /* 0x0000000000017941 */ /* 0x000fea0003800000 */
.L_x_199:
        /* <DEDUP_REMOVED lines=11> */
.L_x_202:
[----:B------:R-:W-:Y:S05]  /*6dd0*/  BSYNC B1 ;  /* 0x0000000000017941 */ /* 0x000fea0003800000 */
.L_x_201:
        /* <DEDUP_REMOVED lines=10> */
.L_x_204:
[----:B------:R-:W-:Y:S05]  /*6e80*/  BSYNC B1 ;  /* 0x0000000000017941 */ /* 0x000fea0003800000 */
.L_x_203:
        /* <DEDUP_REMOVED lines=10> */
.L_x_206:
[----:B------:R-:W-:Y:S05]  /*6f30*/  BSYNC B1 ;  /* 0x0000000000017941 */ /* 0x000fea0003800000 */
.L_x_205:
        /* <DEDUP_REMOVED lines=11> */
.L_x_208:
[----:B------:R-:W-:Y:S05]  /*6ff0*/  BSYNC B1 ;  /* 0x0000000000017941 */ /* 0x000fea0003800000 */
.L_x_207:
        /* <DEDUP_REMOVED lines=11> */
.L_x_210:
[----:B------:R-:W-:Y:S05]  /*70b0*/  BSYNC B1 ;  /* 0x0000000000017941 */ /* 0x000fea0003800000 */
.L_x_209:
        /* <DEDUP_REMOVED lines=10> */
.L_x_212:
[----:B------:R-:W-:Y:S05]  /*7160*/  BSYNC B1 ;  /* 0x0000000000017941 */ /* 0x000fea0003800000 */
.L_x_211:
        /* <DEDUP_REMOVED lines=10> */
.L_x_214:
[----:B------:R-:W-:Y:S05]  /*7210*/  BSYNC B1 ;  /* 0x0000000000017941 */ /* 0x000fea0003800000 */
.L_x_213:
        /* <DEDUP_REMOVED lines=11> */
.L_x_216:
[----:B------:R-:W-:Y:S05]  /*72d0*/  BSYNC B1 ;  /* 0x0000000000017941 */ /* 0x000fea0003800000 */
.L_x_215:
        /* <DEDUP_REMOVED lines=11> */
.L_x_218:
[----:B------:R-:W-:Y:S05]  /*7390*/  BSYNC B1 ;  /* 0x0000000000017941 */ /* 0x000fea0003800000 */
.L_x_217:
        /* <DEDUP_REMOVED lines=10> */
.L_x_220:
[----:B------:R-:W-:Y:S05]  /*7440*/  BSYNC B1 ;  /* 0x0000000000017941 */ /* 0x000fea0003800000 */
.L_x_219:
        /* <DEDUP_REMOVED lines=10> */
.L_x_222:
[----:B------:R-:W-:Y:S05]  /*74f0*/  BSYNC B1 ;  /* 0x0000000000017941 */ /* 0x000fea0003800000 */
.L_x_221:
        /* <DEDUP_REMOVED lines=11> */
.L_x_224:
[----:B------:R-:W-:Y:S05]  /*75b0*/  BSYNC B1 ;  /* 0x0000000000017941 */ /* 0x000fea0003800000 */
.L_x_223:
        /* <DEDUP_REMOVED lines=11> */
.L_x_226:
[----:B------:R-:W-:Y:S05]  /*7670*/  BSYNC B1 ;  /* 0x0000000000017941 */ /* 0x000fea0003800000 */
.L_x_225:
        /* <DEDUP_REMOVED lines=10> */
.L_x_228:
[----:B------:R-:W-:Y:S05]  /*7720*/  BSYNC B1 ;  /* 0x0000000000017941 */ /* 0x000fea0003800000 */
.L_x_227:
        /* <DEDUP_REMOVED lines=10> */
.L_x_230:
[----:B------:R-:W-:Y:S05]  /*77d0*/  BSYNC B1 ;  /* 0x0000000000017941 */ /* 0x000fea0003800000 */
.L_x_229:
        /* <DEDUP_REMOVED lines=11> */
.L_x_232:
[----:B------:R-:W-:Y:S05]  /*7890*/  BSYNC B1 ;  /* 0x0000000000017941 */ /* 0x000fea0003800000 */
.L_x_231:
        /* <DEDUP_REMOVED lines=11> */
.L_x_234:
[----:B------:R-:W-:Y:S05]  /*7950*/  BSYNC B1 ;  /* 0x0000000000017941 */ /* 0x000fea0003800000 */
.L_x_233:
        /* <DEDUP_REMOVED lines=10> */
.L_x_236:
[----:B------:R-:W-:Y:S05]  /*7a00*/  BSYNC B1 ;  /* 0x0000000000017941 */ /* 0x000fea0003800000 */
.L_x_235:
        /* <DEDUP_REMOVED lines=10> */
.L_x_238:
[----:B------:R-:W-:Y:S05]  /*7ab0*/  BSYNC B1 ;  /* 0x0000000000017941 */ /* 0x000fea0003800000 */
.L_x_237:
        /* <DEDUP_REMOVED lines=11> */
.L_x_240:
[----:B------:R-:W-:Y:S05]  /*7b70*/  BSYNC B1 ;  /* 0x0000000000017941 */ /* 0x000fea0003800000 */
.L_x_239:
        /* <DEDUP_REMOVED lines=11> */
.L_x_242:
[----:B------:R-:W-:Y:S05]  /*7c30*/  BSYNC B1 ;  /* 0x0000000000017941 */ /* 0x000fea0003800000 */
.L_x_241:
        /* <DEDUP_REMOVED lines=10> */
.L_x_244:
[----:B------:R-:W-:Y:S05]  /*7ce0*/  BSYNC B1 ;  /* 0x0000000000017941 */ /* 0x000fea0003800000 */
.L_x_243:
        /* <DEDUP_REMOVED lines=10> */
.L_x_246:
[----:B------:R-:W-:Y:S05]  /*7d90*/  BSYNC B1 ;  /* 0x0000000000017941 */ /* 0x000fea0003800000 */
.L_x_245:
        /* <DEDUP_REMOVED lines=11> */
.L_x_248:
[----:B------:R-:W-:Y:S05]  /*7e50*/  BSYNC B1 ;  /* 0x0000000000017941 */ /* 0x000fea0003800000 */
.L_x_247:
        /* <DEDUP_REMOVED lines=11> */
.L_x_250:
[----:B------:R-:W-:Y:S05]  /*7f10*/  BSYNC B1 ;  /* 0x0000000000017941 */ /* 0x000fea0003800000 */
.L_x_249:
        /* <DEDUP_REMOVED lines=10> */
.L_x_252:
[----:B------:R-:W-:Y:S05]  /*7fc0*/  BSYNC B1 ;  /* 0x0000000000017941 */ /* 0x000fea0003800000 */
.L_x_251:
        /* <DEDUP_REMOVED lines=10> */
.L_x_254:
[----:B------:R-:W-:Y:S05]  /*8070*/  BSYNC B1 ;  /* 0x0000000000017941 */ /* 0x000fea0003800000 */
.L_x_253:
        /* <DEDUP_REMOVED lines=11> */
.L_x_256:
[----:B------:R-:W-:Y:S05]  /*8130*/  BSYNC B1 ;  /* 0x0000000000017941 */ /* 0x000fea0003800000 */
.L_x_255:
        /* <DEDUP_REMOVED lines=11> */
.L_x_258:
[----:B------:R-:W-:Y:S05]  /*81f0*/  BSYNC B1 ;  /* 0x0000000000017941 */ /* 0x000fea0003800000 */
.L_x_257:
        /* <DEDUP_REMOVED lines=10> */
.L_x_260:
[----:B------:R-:W-:Y:S05]  /*82a0*/  BSYNC B1 ;  /* 0x0000000000017941 */ /* 0x000fea0003800000 */
.L_x_259:
        /* <DEDUP_REMOVED lines=10> */
.L_x_262:
[----:B------:R-:W-:Y:S05]  /*8350*/  BSYNC B1 ;  /* 0x0000000000017941 */ /* 0x000fea0003800000 */
.L_x_261:
        /* <DEDUP_REMOVED lines=11> */
.L_x_264:
[----:B------:R-:W-:Y:S05]  /*8410*/  BSYNC B1 ;  /* 0x0000000000017941 */ /* 0x000fea0003800000 */
.L_x_263:
        /* <DEDUP_REMOVED lines=11> */
.L_x_266:
[----:B------:R-:W-:Y:S05]  /*84d0*/  BSYNC B1 ;  /* 0x0000000000017941 */ /* 0x000fea0003800000 */
.L_x_265:
        /* <DEDUP_REMOVED lines=10> */
.L_x_268:
[----:B------:R-:W-:Y:S05]  /*8580*/  BSYNC B1 ;  /* 0x0000000000017941 */ /* 0x000fea0003800000 */
.L_x_267:
        /* <DEDUP_REMOVED lines=10> */
.L_x_270:
[----:B------:R-:W-:Y:S05]  /*8630*/  BSYNC B1 ;  /* 0x0000000000017941 */ /* 0x000fea0003800000 */
.L_x_269:
        /* <DEDUP_REMOVED lines=11> */
.L_x_272:
[----:B------:R-:W-:Y:S05]  /*86f0*/  BSYNC B1 ;  /* 0x0000000000017941 */ /* 0x000fea0003800000 */
.L_x_271:
        /* <DEDUP_REMOVED lines=11> */
.L_x_274:
[----:B------:R-:W-:Y:S05]  /*87b0*/  BSYNC B1 ;  /* 0x0000000000017941 */ /* 0x000fea0003800000 */
.L_x_273:
        /* <DEDUP_REMOVED lines=10> */
.L_x_276:
[----:B------:R-:W-:Y:S05]  /*8860*/  BSYNC B1 ;  /* 0x0000000000017941 */ /* 0x000fea0003800000 */
.L_x_275:
        /* <DEDUP_REMOVED lines=10> */
.L_x_278:
[----:B------:R-:W-:Y:S05]  /*8910*/  BSYNC B1 ;  /* 0x0000000000017941 */ /* 0x000fea0003800000 */
.L_x_277:
        /* <DEDUP_REMOVED lines=11> */
.L_x_280:
[----:B------:R-:W-:Y:S05]  /*89d0*/  BSYNC B1 ;  /* 0x0000000000017941 */ /* 0x000fea0003800000 */
.L_x_279:
        /* <DEDUP_REMOVED lines=11> */
.L_x_282:
[----:B------:R-:W-:Y:S05]  /*8a90*/  BSYNC B1 ;  /* 0x0000000000017941 */ /* 0x000fea0003800000 */
.L_x_281:
        /* <DEDUP_REMOVED lines=10> */
.L_x_284:
[----:B------:R-:W-:Y:S05]  /*8b40*/  BSYNC B1 ;  /* 0x0000000000017941 */ /* 0x000fea0003800000 */
.L_x_283:
        /* <DEDUP_REMOVED lines=10> */
.L_x_286:
[----:B------:R-:W-:Y:S05]  /*8bf0*/  BSYNC B1 ;  /* 0x0000000000017941 */ /* 0x000fea0003800000 */
.L_x_285:
        /* <DEDUP_REMOVED lines=11> */
.L_x_288:
[----:B------:R-:W-:Y:S05]  /*8cb0*/  BSYNC B1 ;  /* 0x0000000000017941 */ /* 0x000fea0003800000 */
.L_x_287:
[----:B-1---5:R-:W-:Y:S01]  /*8cc0*/  IMAD.U32 R13, R12, 0x10000, RZ ;  /* 0x000100000c0d7824 */ /* 0x022fe200078e00ff */
[----:B------:R-:W-:Y:S01]  /*8cd0*/  ISETP.GT.AND P1, PT, R3, 0x101, PT ;  /* 0x000001010300780c */ /* 0x000fe20003f24270 */
[----:B------:R-:W-:Y:S02]  /*8ce0*/  BSSY B1, `(.L_x_289) ;  /* 0x0000008000017945 */ /* 0x000fe40003800000 */
[----:B------:R-:W-:Y:S01]  /*8cf0*/  FMUL R13, R13, R16 ;  /* 0x000000100d0d7220 */ /* 0x000fe20000400000 */
[----:B------:R-:W-:-:S03]  /*8d00*/  ISETP.GT.AND P3, PT, R0, RZ, P1 ;  /* 0x000000ff0000720c */ /* 0x000fc60000f64270 */
[----:B------:R-:W-:-:S05]  /*8d10*/  FFMA R13, R24, R2, R13 ;  /* 0x00000002180d7223 */ /* 0x000fca000000000d */
[----:B------:R-:W-:-:S05]  /*8d20*/  F2FP.BF16.F32.PACK_AB R13, RZ, R13 ;  /* 0x0000000dff0d723e */ /* 0x000fca00000010ff */
[----:B------:R1:W-:Y:S01]  /*8d30*/  @P2 STG.E.U16 desc[UR36][R4.64+0x200], R13 ;  /* 0x0002000d04002986 */ /* 0x0003e2000c101524 */
[----:B------:R-:W-:Y:S05]  /*8d40*/  @!P3 BRA `(.L_x_290) ;  /* 0x000000000004b947 */ /* 0x000fea0003800000 */
[----:B------:R0:W5:Y:S02]  /*8d50*/  LDG.E.LTC128B.U16 R12, desc[UR36][R10.64+0x202] ;  /* 0x000202240a0c7981 */ /* 0x000164000c1e1520 */
.L_x_290:
[----:B------:R-:W-:Y:S05]  /*8d60*/  BSYNC B1 ;  /* 0x0000000000017941 */ /* 0x000fea0003800000 */
.L_x_289:
[----:B-1---5:R-:W-:Y:S01]  /*8d70*/  IMAD.U32 R13, R12, 0x10000, RZ ;  /* 0x000100000c0d7824 */ /* 0x022fe200078e00ff */
[----:B------:R-:W-:Y:S01]  /*8d80*/  ISETP.GT.AND P0, PT, R0, 0x8, P0 ;  /* 0x000000080000780c */ /* 0x000fe20000704270 */
[----:B------:R-:W-:Y:S02]  /*8d90*/  BSSY B1, `(.L_x_291) ;  /* 0x0000007000017945 */ /* 0x000fe40003800000 */
[----:B------:R-:W-:-:S04]  /*8da0*/  FMUL R14, R13, R16 ;  /* 0x000000100d0e7220 */ /* 0x000fc80000400000 */
[----:B------:R-:W-:-:S05]  /*8db0*/  FFMA R14, R25, R2, R14 ;  /* 0x00000002190e7223 */ /* 0x000fca000000000e */
[----:B------:R-:W-:-:S05]  /*8dc0*/  F2FP.BF16.F32.PACK_AB R14, RZ, R14 ;  /* 0x0000000eff0e723e */ /* 0x000fca00000010ff */
[----:B------:R1:W-:Y:S01]  /*8dd0*/  @P3 STG.E.U16 desc[UR36][R4.64+0x202], R14 ;  /* 0x0002020e04003986 */ /* 0x0003e2000c101524 */
[----:B------:R-:W-:Y:S05]  /*8de0*/  @!P0 BRA `(.L_x_292) ;  /* 0x0000000000048947 */ /* 0x000fea0003800000 */
[----:B------:R0:W5:Y:S02]  /*8df0*/  LDG.E.LTC128B.U16 R12, desc[UR36][R8.64+0x200] ;  /* 0x00020024080c7981 */ /* 0x000164000c1e1520 */
.L_x_292:
[----:B------:R-:W-:Y:S05]  /*8e00*/  BSYNC B1 ;  /* 0x0000000000017941 */ /* 0x000fea0003800000 */
.L_x_291:
[----:B-----5:R-:W-:Y:S01]  /*8e10*/  IMAD.U32 R13, R12, 0x10000, RZ ;  /* 0x000100000c0d7824 */ /* 0x020fe200078e00ff */
        /* <DEDUP_REMOVED lines=8> */
.L_x_294:
[----:B------:R-:W-:Y:S05]  /*8ea0*/  BSYNC B1 ;  /* 0x0000000000017941 */ /* 0x000fea0003800000 */
.L_x_293:
[----:B0----5:R-:W-:Y:S01]  /*8eb0*/  IMAD.U32 R13, R12, 0x10000, RZ ;  /* 0x000100000c0d7824 */ /* 0x021fe200078e00ff */
[----:B------:R-:W-:Y:S01]  /*8ec0*/  ISETP.GT.AND P0, PT, R3, 0x108, PT ;  /* 0x000001080300780c */ /* 0x000fe20003f04270 */
[----:B------:R-:W-:Y:S02]  /*8ed0*/  BSSY B1, `(.L_x_295) ;  /* 0x0000008000017945 */ /* 0x000fe40003800000 */
[----:B-1----:R-:W-:Y:S01]  /*8ee0*/  FMUL R14, R13, R16 ;  /* 0x000000100d0e7220 */ /* 0x002fe20000400000 */
[----:B------:R-:W-:-:S03]  /*8ef0*/  ISETP.GT.AND P2, PT, R0, RZ, P0 ;  /* 0x000000ff0000720c */ /* 0x000fc60000744270 */
[----:B------:R-:W-:-:S05]  /*8f00*/  FFMA R14, R27, R2, R14 ;  /* 0x000000021b0e7223 */ /* 0x000fca000000000e */
[----:B------:R-:W-:-:S05]  /*8f10*/  F2FP.BF16.F32.PACK_AB R14, RZ, R14 ;  /* 0x0000000eff0e723e */ /* 0x000fca00000010ff */
[----:B------:R0:W-:Y:S01]  /*8f20*/  @P1 STG.E.U16 desc[UR36][R6.64+0x202], R14 ;  /* 0x0002020e06001986 */ /* 0x0001e2000c101524 */
[----:B------:R-:W-:Y:S05]  /*8f30*/  @!P2 BRA `(.L_x_296) ;  /* 0x000000000004a947 */ /* 0x000fea0003800000 */
[----:B------:R1:W5:Y:S02]  /*8f40*/  LDG.E.LTC128B.U16 R12, desc[UR36][R10.64+0x210] ;  /* 0x000210240a0c7981 */ /* 0x000364000c1e1520 */
.L_x_296:
[----:B------:R-:W-:Y:S05]  /*8f50*/  BSYNC B1 ;  /* 0x0000000000017941 */ /* 0x000fea0003800000 */
.L_x_295:
[----:B-----5:R-:W-:Y:S01]  /*8f60*/  IMAD.U32 R13, R12, 0x10000, RZ ;  /* 0x000100000c0d7824 */ /* 0x020fe200078e00ff */
        /* <DEDUP_REMOVED lines=9> */
.L_x_298:
[----:B------:R-:W-:Y:S05]  /*9000*/  BSYNC B1 ;  /* 0x0000000000017941 */ /* 0x000fea0003800000 */
.L_x_297:
[----:B0----5:R-:W-:Y:S01]  /*9010*/  IMAD.U32 R13, R12, 0x10000, RZ ;  /* 0x000100000c0d7824 */ /* 0x021fe200078e00ff */
        /* <DEDUP_REMOVED lines=8> */
.L_x_300:
[----:B------:R-:W-:Y:S05]  /*90a0*/  BSYNC B1 ;  /* 0x0000000000017941 */ /* 0x000fea0003800000 */
.L_x_299:
        /* <DEDUP_REMOVED lines=9> */
.L_x_302:
[----:B------:R-:W-:Y:S05]  /*9140*/  BSYNC B1 ;  /* 0x0000000000017941 */ /* 0x000fea0003800000 */
.L_x_301:
[----:B0----5:R-:W-:Y:S01]  /*9150*/  IMAD.U32 R13, R12, 0x10000, RZ ;  /* 0x000100000c0d7824 */ /* 0x021fe200078e00ff */
        /* <DEDUP_REMOVED lines=9> */
.L_x_304:
[----:B------:R-:W-:Y:S05]  /*91f0*/  BSYNC B1 ;  /* 0x0000000000017941 */ /* 0x000fea0003800000 */
.L_x_303:
        /* <DEDUP_REMOVED lines=10> */
.L_x_306:
[----:B------:R-:W-:Y:S05]  /*92a0*/  BSYNC B1 ;  /* 0x0000000000017941 */ /* 0x000fea0003800000 */
.L_x_305:
        /* <DEDUP_REMOVED lines=9> */
.L_x_308:
[----:B------:R-:W-:Y:S05]  /*9340*/  BSYNC B1 ;  /* 0x0000000000017941 */ /* 0x000fea0003800000 */
.L_x_307:
        /* <DEDUP_REMOVED lines=9> */
.L_x_310:
[----:B------:R-:W-:Y:S05]  /*93e0*/  BSYNC B1 ;  /* 0x0000000000017941 */ /* 0x000fea0003800000 */
.L_x_309:
        /* <DEDUP_REMOVED lines=10> */
.L_x_312:
[----:B------:R-:W-:Y:S05]  /*9490*/  BSYNC B1 ;  /* 0x0000000000017941 */ /* 0x000fea0003800000 */
.L_x_311:
        /* <DEDUP_REMOVED lines=10> */
.L_x_314:
[----:B------:R-:W-:Y:S05]  /*9540*/  BSYNC B1 ;  /* 0x0000000000017941 */ /* 0x000fea0003800000 */
.L_x_313:
        /* <DEDUP_REMOVED lines=9> */
.L_x_316:
[----:B------:R-:W-:Y:S05]  /*95e0*/  BSYNC B1 ;  /* 0x0000000000017941 */ /* 0x000fea0003800000 */
.L_x_315:
        /* <DEDUP_REMOVED lines=9> */
.L_x_318:
[----:B------:R-:W-:Y:S05]  /*9680*/  BSYNC B1 ;  /* 0x0000000000017941 */ /* 0x000fea0003800000 */
.L_x_317:
        /* <DEDUP_REMOVED lines=10> */
.L_x_320:
[----:B------:R-:W-:Y:S05]  /*9730*/  BSYNC B1 ;  /* 0x0000000000017941 */ /* 0x000fea0003800000 */
.L_x_319:
        /* <DEDUP_REMOVED lines=10> */
.L_x_322:
[----:B------:R-:W-:Y:S05]  /*97e0*/  BSYNC B1 ;  /* 0x0000000000017941 */ /* 0x000fea0003800000 */
.L_x_321:
        /* <DEDUP_REMOVED lines=9> */
.L_x_324:
[----:B------:R-:W-:Y:S05]  /*9880*/  BSYNC B1 ;  /* 0x0000000000017941 */ /* 0x000fea0003800000 */
.L_x_323:
        /* <DEDUP_REMOVED lines=9> */
.L_x_326:
[----:B------:R-:W-:Y:S05]  /*9920*/  BSYNC B1 ;  /* 0x0000000000017941 */ /* 0x000fea0003800000 */
.L_x_325:
        /* <DEDUP_REMOVED lines=10> */
.L_x_328:
[----:B------:R-:W-:Y:S05]  /*99d0*/  BSYNC B1 ;  /* 0x0000000000017941 */ /* 0x000fea0003800000 */
.L_x_327:
        /* <DEDUP_REMOVED lines=10> */
.L_x_330:
[----:B------:R-:W-:Y:S05]  /*9a80*/  BSYNC B1 ;  /* 0x0000000000017941 */ /* 0x000fea0003800000 */
.L_x_329:
        /* <DEDUP_REMOVED lines=9> */
.L_x_332:
[----:B------:R-:W-:Y:S05]  /*9b20*/  BSYNC B1 ;  /* 0x0000000000017941 */ /* 0x000fea0003800000 */
.L_x_331:
        /* <DEDUP_REMOVED lines=9> */
.L_x_334:
[----:B------:R-:W-:Y:S05]  /*9bc0*/  BSYNC B1 ;  /* 0x0000000000017941 */ /* 0x000fea0003800000 */
.L_x_333:
        /* <DEDUP_REMOVED lines=10> */
.L_x_336:
[----:B------:R-:W-:Y:S05]  /*9c70*/  BSYNC B1 ;  /* 0x0000000000017941 */ /* 0x000fea0003800000 */
.L_x_335:
        /* <DEDUP_REMOVED lines=10> */
.L_x_338:
[----:B------:R-:W-:Y:S05]  /*9d20*/  BSYNC B1 ;  /* 0x0000000000017941 */ /* 0x000fea0003800000 */
.L_x_337:
        /* <DEDUP_REMOVED lines=9> */
.L_x_340:
[----:B------:R-:W-:Y:S05]  /*9dc0*/  BSYNC B1 ;  /* 0x0000000000017941 */ /* 0x000fea0003800000 */
.L_x_339:
        /* <DEDUP_REMOVED lines=9> */
.L_x_342:
[----:B------:R-:W-:Y:S05]  /*9e60*/  BSYNC B1 ;  /* 0x0000000000017941 */ /* 0x000fea0003800000 */
.L_x_341:
        /* <DEDUP_REMOVED lines=10> */
.L_x_344:
[----:B------:R-:W-:Y:S05]  /*9f10*/  BSYNC B1 ;  /* 0x0000000000017941 */ /* 0x000fea0003800000 */
.L_x_343:
        /* <DEDUP_REMOVED lines=10> */
.L_x_346:
[----:B------:R-:W-:Y:S05]  /*9fc0*/  BSYNC B1 ;  /* 0x0000000000017941 */ /* 0x000fea0003800000 */
.L_x_345:
        /* <DEDUP_REMOVED lines=9> */
.L_x_348:
[----:B------:R-:W-:Y:S05]  /*a060*/  BSYNC B1 ;  /* 0x0000000000017941 */ /* 0x000fea0003800000 */
.L_x_347:
        /* <DEDUP_REMOVED lines=9> */
.L_x_350:
[----:B------:R-:W-:Y:S05]  /*a100*/  BSYNC B1 ;  /* 0x0000000000017941 */ /* 0x000fea0003800000 */
.L_x_349:
        /* <DEDUP_REMOVED lines=10> */
.L_x_352:
[----:B------:R-:W-:Y:S05]  /*a1b0*/  BSYNC B1 ;  /* 0x0000000000017941 */ /* 0x000fea0003800000 */
.L_x_351:
        /* <DEDUP_REMOVED lines=10> */
.L_x_354:
[----:B------:R-:W-:Y:S05]  /*a260*/  BSYNC B1 ;  /* 0x0000000000017941 */ /* 0x000fea0003800000 */
.L_x_353:
        /* <DEDUP_REMOVED lines=9> */
.L_x_356:
[----:B------:R-:W-:Y:S05]  /*a300*/  BSYNC B1 ;  /* 0x0000000000017941 */ /* 0x000fea0003800000 */
.L_x_355:
        /* <DEDUP_REMOVED lines=9> */
.L_x_358:
[----:B------:R-:W-:Y:S05]  /*a3a0*/  BSYNC B1 ;  /* 0x0000000000017941 */ /* 0x000fea0003800000 */
.L_x_357:
        /* <DEDUP_REMOVED lines=10> */
.L_x_360:
[----:B------:R-:W-:Y:S05]  /*a450*/  BSYNC B1 ;  /* 0x0000000000017941 */ /* 0x000fea0003800000 */
.L_x_359:
        /* <DEDUP_REMOVED lines=10> */
.L_x_362:
[----:B------:R-:W-:Y:S05]  /*a500*/  BSYNC B1 ;  /* 0x0000000000017941 */ /* 0x000fea0003800000 */
.L_x_361:
        /* <DEDUP_REMOVED lines=9> */
.L_x_364:
[----:B------:R-:W-:Y:S05]  /*a5a0*/  BSYNC B1 ;  /* 0x0000000000017941 */ /* 0x000fea0003800000 */
.L_x_363:
        /* <DEDUP_REMOVED lines=9> */
.L_x_366:
[----:B------:R-:W-:Y:S05]  /*a640*/  BSYNC B1 ;  /* 0x0000000000017941 */ /* 0x000fea0003800000 */
.L_x_365:
        /* <DEDUP_REMOVED lines=10> */
.L_x_368:
[----:B------:R-:W-:Y:S05]  /*a6f0*/  BSYNC B1 ;  /* 0x0000000000017941 */ /* 0x000fea0003800000 */
.L_x_367:
        /* <DEDUP_REMOVED lines=10> */
.L_x_370:
[----:B------:R-:W-:Y:S05]  /*a7a0*/  BSYNC B1 ;  /* 0x0000000000017941 */ /* 0x000fea0003800000 */
.L_x_369:
        /* <DEDUP_REMOVED lines=9> */
.L_x_372:
[----:B------:R-:W-:Y:S05]  /*a840*/  BSYNC B1 ;  /* 0x0000000000017941 */ /* 0x000fea0003800000 */
.L_x_371:
        /* <DEDUP_REMOVED lines=9> */
.L_x_374:
[----:B------:R-:W-:Y:S05]  /*a8e0*/  BSYNC B1 ;  /* 0x0000000000017941 */ /* 0x000fea0003800000 */
.L_x_373:
        /* <DEDUP_REMOVED lines=10> */
.L_x_376:
[----:B------:R-:W-:Y:S05]  /*a990*/  BSYNC B1 ;  /* 0x0000000000017941 */ /* 0x000fea0003800000 */
.L_x_375:
        /* <DEDUP_REMOVED lines=10> */
.L_x_378:
[----:B------:R-:W-:Y:S05]  /*aa40*/  BSYNC B1 ;  /* 0x0000000000017941 */ /* 0x000fea0003800000 */
.L_x_377:
        /* <DEDUP_REMOVED lines=9> */
.L_x_380:
[----:B------:R-:W-:Y:S05]  /*aae0*/  BSYNC B1 ;  /* 0x0000000000017941 */ /* 0x000fea0003800000 */
.L_x_379:
        /* <DEDUP_REMOVED lines=9> */
.L_x_382:
[----:B------:R-:W-:Y:S05]  /*ab80*/  BSYNC B1 ;  /* 0x0000000000017941 */ /* 0x000fea0003800000 */
.L_x_381:
        /* <DEDUP_REMOVED lines=10> */
.L_x_384:
[----:B------:R-:W-:Y:S05]  /*ac30*/  BSYNC B1 ;  /* 0x0000000000017941 */ /* 0x000fea0003800000 */
.L_x_383:
        /* <DEDUP_REMOVED lines=10> */
.L_x_386:
[----:B------:R-:W-:Y:S05]  /*ace0*/  BSYNC B1 ;  /* 0x0000000000017941 */ /* 0x000fea0003800000 */
.L_x_385:
        /* <DEDUP_REMOVED lines=9> */
.L_x_388:
[----:B------:R-:W-:Y:S05]  /*ad80*/  BSYNC B1 ;  /* 0x0000000000017941 */ /* 0x000fea0003800000 */
.L_x_387:
        /* <DEDUP_REMOVED lines=9> */
.L_x_390:
[----:B------:R-:W-:Y:S05]  /*ae20*/  BSYNC B1 ;  /* 0x0000000000017941 */ /* 0x000fea0003800000 */
.L_x_389:
        /* <DEDUP_REMOVED lines=10> */
.L_x_392:
[----:B------:R-:W-:Y:S05]  /*aed0*/  BSYNC B1 ;  /* 0x0000000000017941 */ /* 0x000fea0003800000 */
.L_x_391:
        /* <DEDUP_REMOVED lines=10> */
.L_x_394:
[----:B------:R-:W-:Y:S05]  /*af80*/  BSYNC B1 ;  /* 0x0000000000017941 */ /* 0x000fea0003800000 */
.L_x_393:
        /* <DEDUP_REMOVED lines=9> */
.L_x_396:
[----:B------:R-:W-:Y:S05]  /*b020*/  BSYNC B1 ;  /* 0x0000000000017941 */ /* 0x000fea0003800000 */
.L_x_395:
        /* <DEDUP_REMOVED lines=9> */
.L_x_398:
[----:B------:R-:W-:Y:S05]  /*b0c0*/  BSYNC B1 ;  /* 0x0000000000017941 */ /* 0x000fea0003800000 */
.L_x_397:
        /* <DEDUP_REMOVED lines=10> */
.L_x_400:
[----:B------:R-:W-:Y:S05]  /*b170*/  BSYNC B1 ;  /* 0x0000000000017941 */ /* 0x000fea0003800000 */
.L_x_399:
        /* <DEDUP_REMOVED lines=10> */
.L_x_402:
[----:B------:R-:W-:Y:S05]  /*b220*/  BSYNC B1 ;  /* 0x0000000000017941 */ /* 0x000fea0003800000 */
.L_x_401:
        /* <DEDUP_REMOVED lines=9> */
.L_x_404:
[----:B------:R-:W-:Y:S05]  /*b2c0*/  BSYNC B1 ;  /* 0x0000000000017941 */ /* 0x000fea0003800000 */
.L_x_403:
        /* <DEDUP_REMOVED lines=9> */
.L_x_406:
[----:B------:R-:W-:Y:S05]  /*b360*/  BSYNC B1 ;  /* 0x0000000000017941 */ /* 0x000fea0003800000 */
.L_x_405:
        /* <DEDUP_REMOVED lines=10> */
.L_x_408:
[----:B------:R-:W-:Y:S05]  /*b410*/  BSYNC B1 ;  /* 0x0000000000017941 */ /* 0x000fea0003800000 */
.L_x_407:
        /* <DEDUP_REMOVED lines=10> */
.L_x_410:
[----:B------:R-:W-:Y:S05]  /*b4c0*/  BSYNC B1 ;  /* 0x0000000000017941 */ /* 0x000fea0003800000 */
.L_x_409:
        /* <DEDUP_REMOVED lines=9> */
.L_x_412:
[----:B------:R-:W-:Y:S05]  /*b560*/  BSYNC B1 ;  /* 0x0000000000017941 */ /* 0x000fea0003800000 */
.L_x_411:
        /* <DEDUP_REMOVED lines=9> */
.L_x_414:
[----:B------:R-:W-:Y:S05]  /*b600*/  BSYNC B1 ;  /* 0x0000000000017941 */ /* 0x000fea0003800000 */
.L_x_413:
        /* <DEDUP_REMOVED lines=10> */
.L_x_416:
[----:B------:R-:W-:Y:S05]  /*b6b0*/  BSYNC B1 ;  /* 0x0000000000017941 */ /* 0x000fea0003800000 */
.L_x_415:
        /* <DEDUP_REMOVED lines=10> */
.L_x_418:
[----:B------:R-:W-:Y:S05]  /*b760*/  BSYNC B1 ;  /* 0x0000000000017941 */ /* 0x000fea0003800000 */
.L_x_417:
        /* <DEDUP_REMOVED lines=9> */
.L_x_420:
[----:B------:R-:W-:Y:S05]  /*b800*/  BSYNC B1 ;  /* 0x0000000000017941 */ /* 0x000fea0003800000 */
.L_x_419:
        /* <DEDUP_REMOVED lines=9> */
.L_x_422:
[----:B------:R-:W-:Y:S05]  /*b8a0*/  BSYNC B1 ;  /* 0x0000000000017941 */ /* 0x000fea0003800000 */
.L_x_421:
        /* <DEDUP_REMOVED lines=10> */
.L_x_424:
[----:B------:R-:W-:Y:S05]  /*b950*/  BSYNC B1 ;  /* 0x0000000000017941 */ /* 0x000fea0003800000 */
.L_x_423:
        /* <DEDUP_REMOVED lines=10> */
.L_x_426:
[----:B------:R-:W-:Y:S05]  /*ba00*/  BSYNC B1 ;  /* 0x0000000000017941 */ /* 0x000fea0003800000 */
.L_x_425:
        /* <DEDUP_REMOVED lines=9> */
.L_x_428:
[----:B------:R-:W-:Y:S05]  /*baa0*/  BSYNC B1 ;  /* 0x0000000000017941 */ /* 0x000fea0003800000 */
.L_x_427:
        /* <DEDUP_REMOVED lines=9> */
.L_x_430:
[----:B------:R-:W-:Y:S05]  /*bb40*/  BSYNC B1 ;  /* 0x0000000000017941 */ /* 0x000fea0003800000 */
.L_x_429:
        /* <DEDUP_REMOVED lines=10> */
.L_x_432:
[----:B------:R-:W-:Y:S05]  /*bbf0*/  BSYNC B1 ;  /* 0x0000000000017941 */ /* 0x000fea0003800000 */
.L_x_431:
        /* <DEDUP_REMOVED lines=10> */
.L_x_434:
[----:B------:R-:W-:Y:S05]  /*bca0*/  BSYNC B1 ;  /* 0x0000000000017941 */ /* 0x000fea0003800000 */
.L_x_433:
        /* <DEDUP_REMOVED lines=9> */
.L_x_436:
[----:B------:R-:W-:Y:S05]  /*bd40*/  BSYNC B1 ;  /* 0x0000000000017941 */ /* 0x000fea0003800000 */
.L_x_435:
        /* <DEDUP_REMOVED lines=9> */
.L_x_438:
[----:B------:R-:W-:Y:S05]  /*bde0*/  BSYNC B1 ;  /* 0x0000000000017941 */ /* 0x000fea0003800000 */
.L_x_437:
        /* <DEDUP_REMOVED lines=10> */
.L_x_440:
[----:B------:R-:W-:Y:S05]  /*be90*/  BSYNC B1 ;  /* 0x0000000000017941 */ /* 0x000fea0003800000 */
.L_x_439:
        /* <DEDUP_REMOVED lines=10> */
.L_x_442:
[----:B------:R-:W-:Y:S05]  /*bf40*/  BSYNC B1 ;  /* 0x0000000000017941 */ /* 0x000fea0003800000 */
.L_x_441:
        /* <DEDUP_REMOVED lines=9> */
.L_x_444:
[----:B------:R-:W-:Y:S05]  /*bfe0*/  BSYNC B1 ;  /* 0x0000000000017941 */ /* 0x000fea0003800000 */
.L_x_443:
        /* <DEDUP_REMOVED lines=9> */
.L_x_446:
[----:B------:R-:W-:Y:S05]  /*c080*/  BSYNC B1 ;  /* 0x0000000000017941 */ /* 0x000fea0003800000 */
.L_x_445:
        /* <DEDUP_REMOVED lines=10> */
.L_x_448:
[----:B------:R-:W-:Y:S05]  /*c130*/  BSYNC B1 ;  /* 0x0000000000017941 */ /* 0x000fea0003800000 */
.L_x_447:
        /* <DEDUP_REMOVED lines=10> */
.L_x_450:
[----:B------:R-:W-:Y:S05]  /*c1e0*/  BSYNC B1 ;  /* 0x0000000000017941 */ /* 0x000fea0003800000 */
.L_x_449:
        /* <DEDUP_REMOVED lines=9> */
.L_x_452:
[----:B------:R-:W-:Y:S05]  /*c280*/  BSYNC B1 ;  /* 0x0000000000017941 */ /* 0x000fea0003800000 */
.L_x_451:
        /* <DEDUP_REMOVED lines=9> */
.L_x_454:
[----:B------:R-:W-:Y:S05]  /*c320*/  BSYNC B1 ;  /* 0x0000000000017941 */ /* 0x000fea0003800000 */
.L_x_453:
        /* <DEDUP_REMOVED lines=10> */
.L_x_456:
[----:B------:R-:W-:Y:S05]  /*c3d0*/  BSYNC B1 ;  /* 0x0000000000017941 */ /* 0x000fea0003800000 */
.L_x_455:
        /* <DEDUP_REMOVED lines=10> */
.L_x_458:
[----:B------:R-:W-:Y:S05]  /*c480*/  BSYNC B1 ;  /* 0x0000000000017941 */ /* 0x000fea0003800000 */
.L_x_457:
        /* <DEDUP_REMOVED lines=9> */
.L_x_460:
[----:B------:R-:W-:Y:S05]  /*c520*/  BSYNC B1 ;  /* 0x0000000000017941 */ /* 0x000fea0003800000 */
.L_x_459:
        /* <DEDUP_REMOVED lines=9> */
.L_x_462:
[----:B------:R-:W-:Y:S05]  /*c5c0*/  BSYNC B1 ;  /* 0x0000000000017941 */ /* 0x000fea0003800000 */
.L_x_461:
        /* <DEDUP_REMOVED lines=10> */
.L_x_464:
[----:B------:R-:W-:Y:S05]  /*c670*/  BSYNC B1 ;  /* 0x0000000000017941 */ /* 0x000fea0003800000 */
.L_x_463:
        /* <DEDUP_REMOVED lines=10> */
.L_x_466:
[----:B------:R-:W-:Y:S05]  /*c720*/  BSYNC B1 ;  /* 0x0000000000017941 */ /* 0x000fea0003800000 */
.L_x_465:
        /* <DEDUP_REMOVED lines=9> */
.L_x_468:
[----:B------:R-:W-:Y:S05]  /*c7c0*/  BSYNC B1 ;  /* 0x0000000000017941 */ /* 0x000fea0003800000 */
.L_x_467:
        /* <DEDUP_REMOVED lines=9> */
.L_x_470:
[----:B------:R-:W-:Y:S05]  /*c860*/  BSYNC B1 ;  /* 0x0000000000017941 */ /* 0x000fea0003800000 */
.L_x_469:
        /* <DEDUP_REMOVED lines=10> */
.L_x_472:
[----:B------:R-:W-:Y:S05]  /*c910*/  BSYNC B1 ;  /* 0x0000000000017941 */ /* 0x000fea0003800000 */
.L_x_471:
        /* <DEDUP_REMOVED lines=10> */
.L_x_474:
[----:B------:R-:W-:Y:S05]  /*c9c0*/  BSYNC B1 ;  /* 0x0000000000017941 */ /* 0x000fea0003800000 */
.L_x_473:
        /* <DEDUP_REMOVED lines=9> */
.L_x_476:
[----:B------:R-:W-:Y:S05]  /*ca60*/  BSYNC B1 ;  /* 0x0000000000017941 */ /* 0x000fea0003800000 */
.L_x_475:
        /* <DEDUP_REMOVED lines=9> */
.L_x_478:
[----:B------:R-:W-:Y:S05]  /*cb00*/  BSYNC B1 ;  /* 0x0000000000017941 */ /* 0x000fea0003800000 */
.L_x_477:
        /* <DEDUP_REMOVED lines=10> */
.L_x_480:
[----:B------:R-:W-:Y:S05]  /*cbb0*/  BSYNC B1 ;  /* 0x0000000000017941 */ /* 0x000fea0003800000 */
.L_x_479:
        /* <DEDUP_REMOVED lines=10> */
.L_x_482:
[----:B------:R-:W-:Y:S05]  /*cc60*/  BSYNC B1 ;  /* 0x0000000000017941 */ /* 0x000fea0003800000 */
.L_x_481:
        /* <DEDUP_REMOVED lines=9> */
.L_x_484:
[----:B------:R-:W-:Y:S05]  /*cd00*/  BSYNC B1 ;  /* 0x0000000000017941 */ /* 0x000fea0003800000 */
.L_x_483:
        /* <DEDUP_REMOVED lines=9> */
.L_x_486:
[----:B------:R-:W-:Y:S05]  /*cda0*/  BSYNC B1 ;  /* 0x0000000000017941 */ /* 0x000fea0003800000 */
.L_x_485:
        /* <DEDUP_REMOVED lines=10> */
.L_x_488:
[----:B------:R-:W-:Y:S05]  /*ce50*/  BSYNC B1 ;  /* 0x0000000000017941 */ /* 0x000fea0003800000 */
.L_x_487:
        /* <DEDUP_REMOVED lines=10> */
.L_x_490:
[----:B------:R-:W-:Y:S05]  /*cf00*/  BSYNC B1 ;  /* 0x0000000000017941 */ /* 0x000fea0003800000 */
.L_x_489:
        /* <DEDUP_REMOVED lines=9> */
.L_x_492:
[----:B------:R-:W-:Y:S05]  /*cfa0*/  BSYNC B1 ;  /* 0x0000000000017941 */ /* 0x000fea0003800000 */
.L_x_491:
        /* <DEDUP_REMOVED lines=9> */
.L_x_494:
[----:B------:R-:W-:Y:S05]  /*d040*/  BSYNC B1 ;  /* 0x0000000000017941 */ /* 0x000fea0003800000 */
.L_x_493:
        /* <DEDUP_REMOVED lines=10> */
.L_x_496:
[----:B------:R-:W-:Y:S05]  /*d0f0*/  BSYNC B1 ;  /* 0x0000000000017941 */ /* 0x000fea0003800000 */
.L_x_495:
        /* <DEDUP_REMOVED lines=10> */
.L_x_498:
[----:B------:R-:W-:Y:S05]  /*d1a0*/  BSYNC B1 ;  /* 0x0000000000017941 */ /* 0x000fea0003800000 */
.L_x_497:
        /* <DEDUP_REMOVED lines=9> */
.L_x_500:
[----:B------:R-:W-:Y:S05]  /*d240*/  BSYNC B1 ;  /* 0x0000000000017941 */ /* 0x000fea0003800000 */
.L_x_499:
        /* <DEDUP_REMOVED lines=9> */
.L_x_502:
[----:B------:R-:W-:Y:S05]  /*d2e0*/  BSYNC B1 ;  /* 0x0000000000017941 */ /* 0x000fea0003800000 */
.L_x_501:
        /* <DEDUP_REMOVED lines=10> */
.L_x_504:
[----:B------:R-:W-:Y:S05]  /*d390*/  BSYNC B1 ;  /* 0x0000000000017941 */ /* 0x000fea0003800000 */
.L_x_503:
        /* <DEDUP_REMOVED lines=10> */
.L_x_506:
[----:B------:R-:W-:Y:S05]  /*d440*/  BSYNC B1 ;  /* 0x0000000000017941 */ /* 0x000fea0003800000 */
.L_x_505:
        /* <DEDUP_REMOVED lines=9> */
.L_x_508:
[----:B------:R-:W-:Y:S05]  /*d4e0*/  BSYNC B1 ;  /* 0x0000000000017941 */ /* 0x000fea0003800000 */
.L_x_507:
        /* <DEDUP_REMOVED lines=9> */
.L_x_510:
[----:B------:R-:W-:Y:S05]  /*d580*/  BSYNC B1 ;  /* 0x0000000000017941 */ /* 0x000fea0003800000 */
.L_x_509:
        /* <DEDUP_REMOVED lines=10> */
.L_x_512:
[----:B------:R-:W-:Y:S05]  /*d630*/  BSYNC B1 ;  /* 0x0000000000017941 */ /* 0x000fea0003800000 */
.L_x_511:
        /* <DEDUP_REMOVED lines=10> */
.L_x_514:
[----:B------:R-:W-:Y:S05]  /*d6e0*/  BSYNC B1 ;  /* 0x0000000000017941 */ /* 0x000fea0003800000 */
.L_x_513:
        /* <DEDUP_REMOVED lines=9> */
.L_x_516:
[----:B------:R-:W-:Y:S05]  /*d780*/  BSYNC B1 ;  /* 0x0000000000017941 */ /* 0x000fea0003800000 */
.L_x_515:
        /* <DEDUP_REMOVED lines=9> */
.L_x_518:
[----:B------:R-:W-:Y:S05]  /*d820*/  BSYNC B1 ;  /* 0x0000000000017941 */ /* 0x000fea0003800000 */
.L_x_517:
        /* <DEDUP_REMOVED lines=10> */
.L_x_520:
[----:B------:R-:W-:Y:S05]  /*d8d0*/  BSYNC B1 ;  /* 0x0000000000017941 */ /* 0x000fea0003800000 */
.L_x_519:
        /* <DEDUP_REMOVED lines=10> */
.L_x_522:
[----:B------:R-:W-:Y:S05]  /*d980*/  BSYNC B1 ;  /* 0x0000000000017941 */ /* 0x000fea0003800000 */
.L_x_521:
        /* <DEDUP_REMOVED lines=9> */
.L_x_524:
[----:B------:R-:W-:Y:S05]  /*da20*/  BSYNC B1 ;  /* 0x0000000000017941 */ /* 0x000fea0003800000 */
.L_x_523:
        /* <DEDUP_REMOVED lines=9> */
.L_x_526:
[----:B------:R-:W-:Y:S05]  /*dac0*/  BSYNC B1 ;  /* 0x0000000000017941 */ /* 0x000fea0003800000 */
.L_x_525:
        /* <DEDUP_REMOVED lines=10> */
.L_x_528:
[----:B------:R-:W-:Y:S05]  /*db70*/  BSYNC B1 ;  /* 0x0000000000017941 */ /* 0x000fea0003800000 */
.L_x_527:
        /* <DEDUP_REMOVED lines=10> */
.L_x_530:
[----:B------:R-:W-:Y:S05]  /*dc20*/  BSYNC B1 ;  /* 0x0000000000017941 */ /* 0x000fea0003800000 */
.L_x_529:
        /* <DEDUP_REMOVED lines=9> */
.L_x_532:
[----:B------:R-:W-:Y:S05]  /*dcc0*/  BSYNC B1 ;  /* 0x0000000000017941 */ /* 0x000fea0003800000 */
.L_x_531:
        /* <DEDUP_REMOVED lines=9> */
.L_x_534:
[----:B------:R-:W-:Y:S05]  /*dd60*/  BSYNC B1 ;  /* 0x0000000000017941 */ /* 0x000fea0003800000 */
.L_x_533:
        /* <DEDUP_REMOVED lines=10> */
.L_x_536:
[----:B------:R-:W-:Y:S05]  /*de10*/  BSYNC B1 ;  /* 0x0000000000017941 */ /* 0x000fea0003800000 */
.L_x_535:
        /* <DEDUP_REMOVED lines=10> */
.L_x_538:
[----:B------:R-:W-:Y:S05]  /*dec0*/  BSYNC B1 ;  /* 0x0000000000017941 */ /* 0x000fea0003800000 */
.L_x_537:
[----:B-----5:R-:W-:Y:S01]  /*ded0*/  IMAD.U32 R3, R12, 0x10000, RZ ;  /* 0x000100000c037824 */ /* 0x020fe200078e00ff */
[----:B------:R-:W-:Y:S01]  /*dee0*/  ISETP.GT.AND P0, PT, R0, 0x8, P0 ;  /* 0x000000080000780c */ /* 0x000fe20000704270 */
[----:B------:R-:W-:Y:S02]  /*def0*/  BSSY B1, `(.L_x_539) ;  /* 0x0000007000017945 */ /* 0x000fe40003800000 */
[----:B012-4-:R-:W-:-:S04]  /*df00*/  FMUL R10, R3, R16 ;  /* 0x00000010030a7220 */ /* 0x017fc80000400000 */
[----:B------:R-:W-:-:S05]  /*df10*/  FFMA R10, R149, R2, R10 ;  /* 0x00000002950a7223 */ /* 0x000fca000000000a */
[----:B------:R-:W-:-:S05]  /*df20*/  F2FP.BF16.F32.PACK_AB R10, RZ, R10 ;  /* 0x0000000aff0a723e */ /* 0x000fca00000010ff */
[----:B------:R0:W-:Y:S01]  /*df30*/  @P3 STG.E.U16 desc[UR36][R4.64+0x3f2], R10 ;  /* 0x0003f20a04003986 */ /* 0x0001e2000c101524 */
[----:B------:R-:W-:Y:S05]  /*df40*/  @!P0 BRA `(.L_x_540) ;  /* 0x0000000000048947 */ /* 0x000fea0003800000 */
[----:B------:R1:W5:Y:S02]  /*df50*/  LDG.E.LTC128B.U16 R12, desc[UR36][R8.64+0x3f0] ;  /* 0x0003f024080c7981 */ /* 0x000364000c1e1520 */
.L_x_540:
[----:B------:R-:W-:Y:S05]  /*df60*/  BSYNC B1 ;  /* 0x0000000000017941 */ /* 0x000fea0003800000 */
.L_x_539:
[----:B-----5:R-:W-:Y:S01]  /*df70*/  IMAD.U32 R3, R12, 0x10000, RZ ;  /* 0x000100000c037824 */ /* 0x020fe200078e00ff */
[----:B------:R-:W-:Y:S01]  /*df80*/  ISETP.GT.AND P1, PT, R0, 0x8, P1 ;  /* 0x000000080000780c */ /* 0x000fe20000f24270 */
[----:B0-----:R-:W-:Y:S01]  /*df90*/  @P0 IMAD.MOV.U32 R4, RZ, RZ, R6 ;  /* 0x000000ffff040224 */ /* 0x001fe200078e0006 */
[----:B------:R-:W-:Y:S01]  /*dfa0*/  BSSY B1, `(.L_x_541) ;  /* 0x0000008000017945 */ /* 0x000fe20003800000 */
[----:B------:R-:W-:Y:S01]  /*dfb0*/  FMUL R3, R3, R16 ;  /* 0x0000001003037220 */ /* 0x000fe20000400000 */
[----:B------:R-:W-:-:S03]  /*dfc0*/  @P0 IMAD.MOV.U32 R5, RZ, RZ, R7 ;  /* 0x000000ffff050224 */ /* 0x000fc600078e0007 */
[----:B------:R-:W-:-:S05]  /*dfd0*/  FFMA R3, R150, R2, R3 ;  /* 0x0000000296037223 */ /* 0x000fca0000000003 */
[----:B------:R-:W-:-:S05]  /*dfe0*/  F2FP.BF16.F32.PACK_AB R3, RZ, R3 ;  /* 0x00000003ff03723e */ /* 0x000fca00000010ff */
[----:B------:R0:W-:Y:S01]  /*dff0*/  @P0 STG.E.U16 desc[UR36][R4.64+0x3f0], R3 ;  /* 0x0003f00304000986 */ /* 0x0001e2000c101524 */
[----:B------:R-:W-:Y:S05]  /*e000*/  @!P1 BRA `(.L_x_542) ;  /* 0x0000000000049947 */ /* 0x000fea0003800000 */
[----:B------:R2:W5:Y:S02]  /*e010*/  LDG.E.LTC128B.U16 R12, desc[UR36][R8.64+0x3f2] ;  /* 0x0003f224080c7981 */ /* 0x000564000c1e1520 */
.L_x_542:
[----:B------:R-:W-:Y:S05]  /*e020*/  BSYNC B1 ;  /* 0x0000000000017941 */ /* 0x000fea0003800000 */
.L_x_541:
[----:B------:R-:W-:Y:S05]  /*e030*/  @!P1 BRA `(.L_x_543) ;  /* 0x0000005000ac9947 */ /* 0x000fea0003800000 */
[----:B0----5:R-:W-:-:S04]  /*e040*/  IMAD.U32 R3, R12, 0x10000, RZ ;  /* 0x000100000c037824 */ /* 0x021fc800078e00ff */
[----:B------:R-:W-:-:S04]  /*e050*/  FMUL R0, R3, R16 ;  /* 0x0000001003007220 */ /* 0x000fc80000400000 */
[----:B------:R-:W-:-:S05]  /*e060*/  FFMA R0, R151, R2, R0 ;  /* 0x0000000297007223 */ /* 0x000fca0000000000 */
[----:B------:R-:W-:-:S05]  /*e070*/  F2FP.BF16.F32.PACK_AB R0, RZ, R0 ;  /* 0x00000000ff00723e */ /* 0x000fca00000010ff */
[----:B------:R4:W-:Y:S01]  /*e080*/  STG.E.U16 desc[UR36][R6.64+0x3f2], R0 ;  /* 0x0003f20006007986 */ /* 0x0009e2000c101524 */
[----:B------:R-:W-:Y:S05]  /*e090*/  BRA `(.L_x_543) ;  /* 0x0000005000947947 */ /* 0x000fea0003800000 */
.L_x_34:
[----:B------:R-:W2:Y:S01]  /*e0a0*/  LDL.LU R8, [R1] ;  /* 0x0000000001087983 */ /* 0x000ea20000300800 */
[----:B------:R-:W-:-:S03]  /*e0b0*/  ULDC.64 UR4, c[0x0][0x5c0] ;  /* 0x0001700000047ab9 */ /* 0x000fc60000000a00 */
[----:B------:R-:W3:Y:S04]  /*e0c0*/  LDL.LU R9, [R1+0x8] ;  /* 0x0000080001097983 */ /* 0x000ee80000300800 */
[----:B------:R-:W4:Y:S04]  /*e0d0*/  LDL.LU R157, [R1+0x58] ;  /* 0x00005800019d7983 */ /* 0x000f280000300800 */
        /* <DEDUP_REMOVED lines=49> */
[----:B------:R1:W-:Y:S04]  /*e3f0*/  STL [R1+0x238], R144 ;  /* 0x0002389001007387 */ /* 0x0003e80000100800 */
[----:B-1----:R-:W4:Y:S04]  /*e400*/  LDL.LU R144, [R1+0x130] ;  /* 0x0001300001907983 */ /* 0x002f280000300800 */
[----:B------:R1:W-:Y:S04]  /*e410*/  STL [R1+0x234], R145 ;  /* 0x0002349101007387 */ /* 0x0003e80000100800 */
[----:B-1----:R-:W4:Y:S04]  /*e420*/  LDL.LU R145, [R1+0x134] ;  /* 0x0001340001917983 */ /* 0x002f280000300800 */
        /* <DEDUP_REMOVED lines=42> */
[----:B------:R-:W-:Y:S04]  /*e6d0*/  STL [R1+0x230], R146 ;  /* 0x0002309201007387 */ /* 0x000fe80000100800 */
[----:B------:R1:W-:Y:S01]  /*e6e0*/  STL [R1+0x22c], R147 ;  /* 0x00022c9301007387 */ /* 0x0003e20000100800 */
[----:B--2---:R-:W-:Y:S01]  /*e6f0*/  FMUL R8, R8, R2 ;  /* 0x0000000208087220 */ /* 0x004fe20000400000 */
[----:B0-----:R-:W-:-:S02]  /*e700*/  LEA R4, P1, R10, UR4, 0x1 ;  /* 0x000000040a047c11 */ /* 0x001fc4000f8208ff */
[----:B-1----:R-:W2:Y:S04]  /*e710*/  LDL.LU R147, [R1+0x128] ;  /* 0x0001280001937983 */ /* 0x002ea80000300800 */
[----:B------:R0:W-:Y:S04]  /*e720*/  STL [R1+0x228], R148 ;  /* 0x0002289401007387 */ /* 0x0001e80000100800 */
[----:B0-----:R-:W2:Y:S04]  /*e730*/  LDL.LU R148, [R1+0x12c] ;  /* 0x00012c0001947983 */ /* 0x001ea80000300800 */
[----:B------:R0:W-:Y:S01]  /*e740*/  STL [R1+0x224], R149 ;  /* 0x0002249501007387 */ /* 0x0001e20000100800 */
[----:B------:R-:W-:-:S03]  /*e750*/  LEA.HI.X R5, R10, UR5, R5, 0x1, P1 ;  /* 0x000000050a057c11 */ /* 0x000fc600088f0c05 */
[----:B0-----:R-:W2:Y:S04]  /*e760*/  LDL.LU R149, [R1+0x138] ;  /* 0x0001380001957983 */ /* 0x001ea80000300800 */
[----:B------:R0:W-:Y:S01]  /*e770*/  STL [R1+0x220], R150 ;  /* 0x0002209601007387 */ /* 0x0001e20000100800 */
[----:B------:R-:W-:-:S03]  /*e780*/  F2FP.BF16.F32.PACK_AB R8, RZ, R8 ;  /* 0x00000008ff08723e */ /* 0x000fc600000010ff */
[----:B0-----:R-:W2:Y:S04]  /*e790*/  LDL.LU R150, [R1+0x13c] ;  /* 0x00013c0001967983 */ /* 0x001ea80000300800 */
[----:B------:R0:W-:Y:S04]  /*e7a0*/  STL [R1+0x21c], R151 ;  /* 0x00021c9701007387 */ /* 0x0001e80000100800 */
[----:B0-----:R-:W2:Y:S04]  /*e7b0*/  LDL.LU R151, [R1+0x140] ;  /* 0x0001400001977983 */ /* 0x001ea80000300800 */
[----:B------:R0:W-:Y:S04]  /*e7c0*/  STL [R1+0x218], R19 ;  /* 0x0002181301007387 */ /* 0x0001e80000100800 */
[----:B0-----:R-:W2:Y:S04]  /*e7d0*/  LDL.LU R19, [R1+0x144] ;  /* 0x0001440001137983 */ /* 0x001ea80000300800 */
[----:B------:R0:W-:Y:S04]  /*e7e0*/  STL [R1+0x214], R18 ;  /* 0x0002141201007387 */ /* 0x0001e80000100800 */
[----:B------:R-:W-:Y:S04]  /*e7f0*/  @P2 STG.E.U16 desc[UR36][R4.64], R8 ;  /* 0x0000000804002986 */ /* 0x000fe8000c101524 */
[----:B0-----:R-:W2:Y:S04]  /*e800*/  LDL.LU R18, [R1+0x148] ;  /* 0x0001480001127983 */ /* 0x001ea80000300800 */
[----:B------:R0:W-:Y:S04]  /*e810*/  STL [R1+0x210], R17 ;  /* 0x0002101101007387 */ /* 0x0001e80000100800 */
[----:B0-----:R-:W2:Y:S04]  /*e820*/  LDL.LU R17, [R1+0x14c] ;  /* 0x00014c0001117983 */ /* 0x001ea80000300800 */
[----:B------:R0:W-:Y:S04]  /*e830*/  STL [R1+0x20c], R16 ;  /* 0x00020c1001007387 */ /* 0x0001e80000100800 */
[----:B0-----:R-:W2:Y:S04]  /*e840*/  LDL.LU R16, [R1+0x150] ;  /* 0x0001500001107983 */ /* 0x001ea80000300800 */
[----:B------:R-:W2:Y:S04]  /*e850*/  LDL.LU R11, [R1+0x8c] ;  /* 0x00008c00010b7983 */ /* 0x000ea80000300800 */
[----:B------:R-:W4:Y:S01]  /*e860*/  LDL.LU R8, [R1+0x4] ;  /* 0x0000040001087983 */ /* 0x000f220000300800 */
[----:B------:R-:W-:Y:S01]  /*e870*/  ISETP.GT.AND P1, PT, R3, 0x1, PT ;  /* 0x000000010300780c */ /* 0x000fe20003f24270 */
[----:B---3--:R-:W-:-:S03]  /*e880*/  FMUL R9, R9, R2 ;  /* 0x0000000209097220 */ /* 0x008fc60000400000 */
[C---:B------:R-:W-:Y:S02]  /*e890*/  ISETP.GT.AND P2, PT, R0.reuse, RZ, P1 ;  /* 0x000000ff0000720c */ /* 0x040fe40000f44270 */
[----:B------:R-:W-:Y:S02]  /*e8a0*/  ISETP.GT.AND P0, PT, R0, 0x8, P0 ;  /* 0x000000080000780c */ /* 0x000fe40000704270 */
[----:B------:R-:W-:Y:S01]  /*e8b0*/  SHF.L.U64.HI R7, R6, 0x4, R7 ;  /* 0x0000000406077819 */ /* 0x000fe20000010207 */
[----:B----4-:R-:W-:-:S05]  /*e8c0*/  FMUL R8, R8, R2 ;  /* 0x0000000208087220 */ /* 0x010fca0000400000 */
[----:B------:R-:W-:-:S04]  /*e8d0*/  F2FP.BF16.F32.PACK_AB R8, RZ, R8 ;  /* 0x00000008ff08723e */ /* 0x000fc800000010ff */
[----:B------:R-:W-:Y:S02]  /*e8e0*/  PRMT R10, R8, 0x7610, R10 ;  /* 0x00007610080a7816 */ /* 0x000fe4000000000a */
[----:B------:R-:W-:Y:S02]  /*e8f0*/  F2FP.BF16.F32.PACK_AB R8, RZ, R9 ;  /* 0x00000009ff08723e */ /* 0x000fe400000010ff */
[----:B------:R-:W3:Y:S04]  /*e900*/  LDL.LU R9, [R1+0x50] ;  /* 0x0000500001097983 */ /* 0x000ee80000300800 */
[----:B------:R0:W-:Y:S01]  /*e910*/  @P2 STG.E.U16 desc[UR36][R4.64+0x2], R10 ;  /* 0x0000020a04002986 */ /* 0x0001e2000c101524 */
[----:B------:R-:W-:-:S05]  /*e920*/  LEA R6, P2, R6, R4, 0x4 ;  /* 0x0000000406067211 */ /* 0x000fca00078420ff */
[----:B------:R-:W-:-:S05]  /*e930*/  IMAD.X R7, R7, 0x1, R5, P2 ;  /* 0x0000000107077824 */ /* 0x000fca00010e0605 */
[----:B------:R1:W-:Y:S04]  /*e940*/  @P0 STG.E.U16 desc[UR36][R6.64], R8 ;  /* 0x0000000806000986 */ /* 0x0003e8000c101524 */
[----:B0-----:R-:W4:Y:S04]  /*e950*/  LDL.LU R10, [R1+0x88] ;  /* 0x00008800010a7983 */ /* 0x001f280000300800 */
[----:B-1----:R-:W2:Y:S01]  /*e960*/  LDL.LU R8, [R1+0xc] ;  /* 0x00000c0001087983 */ /* 0x002ea20000300800 */
[----:B------:R-:W-:Y:S01]  /*e970*/  ISETP.GT.AND P0, PT, R0, 0x8, P1 ;  /* 0x000000080000780c */ /* 0x000fe20000f04270 */
[----:B--2---:R-:W-:-:S05]  /*e980*/  FMUL R8, R8, R2 ;  /* 0x0000000208087220 */ /* 0x004fca0000400000 */
[----:B------:R-:W-:-:S07]  /*e990*/  F2FP.BF16.F32.PACK_AB R8, RZ, R8 ;  /* 0x00000008ff08723e */ /* 0x000fce00000010ff */
[----:B------:R0:W-:Y:S04]  /*e9a0*/  @P0 STG.E.U16 desc[UR36][R6.64+0x2], R8 ;  /* 0x0000020806000986 */ /* 0x0001e8000c101524 */
[----:B0-----:R-:W2:Y:S01]  /*e9b0*/  LDL.LU R8, [R1+0x10] ;  /* 0x0000100001087983 */ /* 0x001ea20000300800 */
[----:B------:R-:W-:-:S04]  /*e9c0*/  ISETP.GT.AND P0, PT, R3, 0x8, PT ;  /* 0x000000080300780c */ /* 0x000fc80003f04270 */
[----:B------:R-:W-:Y:S01]  /*e9d0*/  ISETP.GT.AND P1, PT, R0, RZ, P0 ;  /* 0x000000ff0000720c */ /* 0x000fe20000724270 */
        /* <DEDUP_REMOVED lines=10> */
[----:B------:R-:W-:Y:S01]  /*ea80*/  ISETP.GT.AND P0, PT, R0, 0x8, P0 ;  /* 0x000000080000780c */ /* 0x000fe20000704270 */
        /* <DEDUP_REMOVED lines=75> */
[----:B------:R-:W-:Y:S01]  /*ef40*/  ISETP.GT.AND P1, PT, R3, 0x28, PT ;  /* 0x000000280300780c */ /* 0x000fe20003f24270 */
[-C--:B---3--:R-:W-:Y:S01]  /*ef50*/  FMUL R9, R9, R2.reuse ;  /* 0x0000000209097220 */ /* 0x088fe20000400000 */
[----:B------:R-:W-:Y:S01]  /*ef60*/  ISETP.GT.AND P3, PT, R3, 0x29, PT ;  /* 0x000000290300780c */ /* 0x000fe20003f64270 */
[-C--:B------:R-:W-:Y:S01]  /*ef70*/  FMUL R157, R157, R2.reuse ;  /* 0x000000029d9d7220 */ /* 0x080fe20000400000 */
[----:B------:R-:W-:Y:S01]  /*ef80*/  ISETP.GT.AND P0, PT, R0, RZ, P1 ;  /* 0x000000ff0000720c */ /* 0x000fe20000f04270 */
[-C--:B------:R-:W-:Y:S01]  /*ef90*/  FMUL R156, R156, R2.reuse ;  /* 0x000000029c9c7220 */ /* 0x080fe20000400000 */
[----:B------:R-:W-:Y:S01]  /*efa0*/  ISETP.GT.AND P2, PT, R0, RZ, P3 ;  /* 0x000000ff0000720c */ /* 0x000fe20001f44270 */
[-C--:B------:R-:W-:Y:S01]  /*efb0*/  FMUL R155, R155, R2.reuse ;  /* 0x000000029b9b7220 */ /* 0x080fe20000400000 */
[----:B------:R-:W-:Y:S01]  /*efc0*/  F2FP.BF16.F32.PACK_AB R9, RZ, R9 ;  /* 0x00000009ff09723e */ /* 0x000fe200000010ff */
[-C--:B------:R-:W-:Y:S01]  /*efd0*/  FMUL R154, R154, R2.reuse ;  /* 0x000000029a9a7220 */ /* 0x080fe20000400000 */
[-C--:B------:R-:W-:Y:S01]  /*efe0*/  FMUL R153, R153, R2.reuse ;  /* 0x0000000299997220 */ /* 0x080fe20000400000 */
[-C--:B------:R-:W-:Y:S01]  /*eff0*/  FMUL R152, R152, R2.reuse ;  /* 0x0000000298987220 */ /* 0x080fe20000400000 */
[----:B------:R-:W-:Y:S01]  /*f000*/  PRMT R146, R9, 0x7610, R146 ;  /* 0x0000761009927816 */ /* 0x000fe20000000092 */
[-C--:B------:R-:W-:Y:S01]  /*f010*/  FMUL R23, R23, R2.reuse ;  /* 0x0000000217177220 */ /* 0x080fe20000400000 */
[----:B------:R-:W-:Y:S01]  /*f020*/  ISETP.GT.AND P1, PT, R0, 0x8, P1 ;  /* 0x000000080000780c */ /* 0x000fe20000f24270 */
[-C--:B------:R-:W-:Y:S01]  /*f030*/  FMUL R22, R22, R2.reuse ;  /* 0x0000000216167220 */ /* 0x080fe20000400000 */
[-C--:B------:R-:W-:Y:S01]  /*f040*/  FMUL R21, R21, R2.reuse ;  /* 0x0000000215157220 */ /* 0x080fe20000400000 */
[----:B------:R-:W-:Y:S01]  /*f050*/  @P0 STG.E.U16 desc[UR36][R4.64+0x50], R146 ;  /* 0x0000509204000986 */ /* 0x000fe2000c101524 */
[----:B------:R-:W-:Y:S01]  /*f060*/  ISETP.GT.AND P3, PT, R0, 0x8, P3 ;  /* 0x000000080000780c */ /* 0x000fe20001f64270 */
[-C--:B------:R-:W-:Y:S01]  /*f070*/  FMUL R20, R20, R2.reuse ;  /* 0x0000000214147220 */ /* 0x080fe20000400000 */
[----:B------:R-:W-:Y:S01]  /*f080*/  ISETP.GT.AND P0, PT, R3, 0x31, PT ;  /* 0x000000310300780c */ /* 0x000fe20003f04270 */
[-C--:B------:R-:W-:Y:S01]  /*f090*/  FMUL R15, R15, R2.reuse ;  /* 0x000000020f0f7220 */ /* 0x080fe20000400000 */
[----:B------:R-:W-:Y:S01]  /*f0a0*/  F2FP.BF16.F32.PACK_AB R157, RZ, R157 ;  /* 0x0000009dff9d723e */ /* 0x000fe200000010ff */
[-C--:B------:R-:W-:Y:S01]  /*f0b0*/  FMUL R14, R14, R2.reuse ;  /* 0x000000020e0e7220 */ /* 0x080fe20000400000 */
[----:B------:R-:W-:Y:S01]  /*f0c0*/  ISETP.GT.AND P4, PT, R0, RZ, P0 ;  /* 0x000000ff0000720c */ /* 0x000fe20000784270 */
[----:B----4-:R-:W-:Y:S01]  /*f0d0*/  FMUL R10, R10, R2 ;  /* 0x000000020a0a7220 */ /* 0x010fe20000400000 */
[----:B------:R-:W-:Y:S01]  /*f0e0*/  F2FP.BF16.F32.PACK_AB R156, RZ, R156 ;  /* 0x0000009cff9c723e */ /* 0x000fe200000010ff */
[-C--:B------:R-:W-:Y:S01]  /*f0f0*/  FMUL R11, R11, R2.reuse ;  /* 0x000000020b0b7220 */ /* 0x080fe20000400000 */
[----:B------:R-:W-:Y:S01]  /*f100*/  F2FP.BF16.F32.PACK_AB R155, RZ, R155 ;  /* 0x0000009bff9b723e */ /* 0x000fe200000010ff */
[----:B------:R-:W-:Y:S01]  /*f110*/  FMUL R12, R12, R2 ;  /* 0x000000020c0c7220 */ /* 0x000fe20000400000 */
        /* <DEDUP_REMOVED lines=13> */
[----:B------:R-:W3:Y:S01]  /*f1f0*/  LDL.LU R144, [R1+0x238] ;  /* 0x0002380001907983 */ /* 0x000ee20000300800 */
[----:B------:R-:W-:Y:S01]  /*f200*/  F2FP.BF16.F32.PACK_AB R15, RZ, R15 ;  /* 0x0000000fff0f723e */ /* 0x000fe200000010ff */
[----:B------:R-:W-:Y:S01]  /*f210*/  FMUL R237, R145, R2 ;  /* 0x0000000291ed7220 */ /* 0x000fe20000400000 */
[----:B------:R-:W-:Y:S01]  /*f220*/  F2FP.BF16.F32.PACK_AB R14, RZ, R14 ;  /* 0x0000000eff0e723e */ /* 0x000fe200000010ff */
[----:B------:R-:W4:Y:S01]  /*f230*/  LDL.LU R145, [R1+0x234] ;  /* 0x0002340001917983 */ /* 0x000f220000300800 */
[----:B------:R-:W-:Y:S01]  /*f240*/  F2FP.BF16.F32.PACK_AB R10, RZ, R10 ;  /* 0x0000000aff0a723e */ /* 0x000fe200000010ff */
[----:B------:R-:W-:Y:S01]  /*f250*/  FMUL R207, R207, R2 ;  /* 0x00000002cfcf7220 */ /* 0x000fe20000400000 */
[----:B------:R-:W-:Y:S01]  /*f260*/  F2FP.BF16.F32.PACK_AB R12, RZ, R12 ;  /* 0x0000000cff0c723e */ /* 0x000fe200000010ff */
[----:B------:R-:W3:Y:S01]  /*f270*/  LDL.LU R9, [R1+0x1f8] ;  /* 0x0001f80001097983 */ /* 0x000ee20000300800 */
[----:B------:R-:W-:Y:S01]  /*f280*/  F2FP.BF16.F32.PACK_AB R13, RZ, R13 ;  /* 0x0000000dff0d723e */ /* 0x000fe200000010ff */
[----:B------:R-:W-:Y:S01]  /*f290*/  FMUL R206, R206, R2 ;  /* 0x00000002cece7220 */ /* 0x000fe20000400000 */
[----:B------:R-:W-:Y:S01]  /*f2a0*/  F2FP.BF16.F32.PACK_AB R200, RZ, R200 ;  /* 0x000000c8ffc8723e */ /* 0x000fe200000010ff */
[-C--:B------:R-:W-:Y:S01]  /*f2b0*/  FMUL R204, R204, R2.reuse ;  /* 0x00000002cccc7220 */ /* 0x080fe20000400000 */
[----:B------:R-:W-:Y:S01]  /*f2c0*/  F2FP.BF16.F32.PACK_AB R201, RZ, R201 ;  /* 0x000000c9ffc9723e */ /* 0x000fe200000010ff */
[-C--:B------:R-:W-:Y:S01]  /*f2d0*/  FMUL R205, R205, R2.reuse ;  /* 0x00000002cdcd7220 */ /* 0x080fe20000400000 */
[----:B------:R-:W-:Y:S01]  /*f2e0*/  F2FP.BF16.F32.PACK_AB R207, RZ, R207 ;  /* 0x000000cfffcf723e */ /* 0x000fe200000010ff */
[----:B------:R-:W-:Y:S01]  /*f2f0*/  FMUL R211, R211, R2 ;  /* 0x00000002d3d37220 */ /* 0x000fe20000400000 */
        /* <DEDUP_REMOVED lines=54> */
[-C--:B------:R-:W-:Y:S01]  /*f660*/  FMUL R147, R147, R2.reuse ;  /* 0x0000000293937220 */ /* 0x080fe20000400000 */
[-C--:B------:R-:W-:Y:S01]  /*f670*/  FMUL R148, R148, R2.reuse ;  /* 0x0000000294947220 */ /* 0x080fe20000400000 */
[-C--:B--2---:R-:W-:Y:S01]  /*f680*/  FMUL R8, R8, R2.reuse ;  /* 0x0000000208087220 */ /* 0x084fe20000400000 */
[----:B------:R-:W-:Y:S01]  /*f690*/  FMUL R149, R149, R2 ;  /* 0x0000000295957220 */ /* 0x000fe20000400000 */
[----:B------:R-:W-:Y:S01]  /*f6a0*/  F2FP.BF16.F32.PACK_AB R236, RZ, R236 ;  /* 0x000000ecffec723e */ /* 0x000fe200000010ff */
[-C--:B------:R-:W-:Y:S01]  /*f6b0*/  FMUL R150, R150, R2.reuse ;  /* 0x0000000296967220 */ /* 0x080fe20000400000 */
[----:B------:R-:W-:Y:S01]  /*f6c0*/  F2FP.BF16.F32.PACK_AB R237, RZ, R237 ;  /* 0x000000edffed723e */ /* 0x000fe200000010ff */
[----:B------:R-:W-:Y:S01]  /*f6d0*/  FMUL R151, R151, R2 ;  /* 0x0000000297977220 */ /* 0x000fe20000400000 */
[----:B------:R-:W-:Y:S01]  /*f6e0*/  F2FP.BF16.F32.PACK_AB R8, RZ, R8 ;  /* 0x00000008ff08723e */ /* 0x000fe200000010ff */
[-C--:B------:R-:W-:Y:S01]  /*f6f0*/  FMUL R19, R19, R2.reuse ;  /* 0x0000000213137220 */ /* 0x080fe20000400000 */
[-C--:B------:R-:W-:Y:S01]  /*f700*/  FMUL R18, R18, R2.reuse ;  /* 0x0000000212127220 */ /* 0x080fe20000400000 */
[-C--:B------:R-:W-:Y:S01]  /*f710*/  FMUL R17, R17, R2.reuse ;  /* 0x0000000211117220 */ /* 0x080fe20000400000 */
[-C--:B------:R-:W-:Y:S01]  /*f720*/  FMUL R16, R16, R2.reuse ;  /* 0x0000000210107220 */ /* 0x080fe20000400000 */
[----:B------:R0:W-:Y:S01]  /*f730*/  @P2 STG.E.U16 desc[UR36][R4.64+0x52], R8 ;  /* 0x0000520804002986 */ /* 0x0001e2000c101524 */
[----:B------:R-:W-:Y:S01]  /*f740*/  ISETP.GT.AND P2, PT, R3, 0x30, PT ;  /* 0x000000300300780c */ /* 0x000fe20003f44270 */
[-C--:B------:R-:W-:Y:S01]  /*f750*/  FMUL R158, R158, R2.reuse ;  /* 0x000000029e9e7220 */ /* 0x080fe20000400000 */
[-C--:B------:R-:W-:Y:S01]  /*f760*/  FMUL R159, R159, R2.reuse ;  /* 0x000000029f9f7220 */ /* 0x080fe20000400000 */
[----:B------:R-:W-:Y:S01]  /*f770*/  FMUL R160, R160, R2 ;  /* 0x00000002a0a07220 */ /* 0x000fe20000400000 */
[C---:B------:R-:W-:Y:S01]  /*f780*/  ISETP.GT.AND P5, PT, R0.reuse, RZ, P2 ;  /* 0x000000ff0000720c */ /* 0x040fe200017a4270 */
[----:B------:R-:W-:Y:S01]  /*f790*/  @P1 STG.E.U16 desc[UR36][R6.64+0x50], R157 ;  /* 0x0000509d06001986 */ /* 0x000fe2000c101524 */
[----:B------:R-:W-:-:S02]  /*f7a0*/  ISETP.GT.AND P1, PT, R0, 0x8, P2 ;  /* 0x000000080000780c */ /* 0x000fc40001724270 */
[C---:B------:R-:W-:Y:S01]  /*f7b0*/  ISETP.GT.AND P2, PT, R3.reuse, 0x38, PT ;  /* 0x000000380300780c */ /* 0x040fe20003f44270 */
[----:B------:R-:W-:Y:S01]  /*f7c0*/  @P3 STG.E.U16 desc[UR36][R6.64+0x52], R156 ;  /* 0x0000529c06003986 */ /* 0x000fe2000c101524 */
[----:B------:R-:W-:Y:S02]  /*f7d0*/  ISETP.GT.AND P3, PT, R0, 0x8, P0 ;  /* 0x000000080000780c */ /* 0x000fe40000764270 */
[----:B------:R-:W-:Y:S01]  /*f7e0*/  ISETP.GT.AND P0, PT, R3, 0x39, PT ;  /* 0x000000390300780c */ /* 0x000fe20003f04270 */
[-C--:B------:R-:W-:Y:S01]  /*f7f0*/  FMUL R161, R161, R2.reuse ;  /* 0x00000002a1a17220 */ /* 0x080fe20000400000 */
[-C--:B------:R-:W-:Y:S01]  /*f800*/  FMUL R162, R162, R2.reuse ;  /* 0x00000002a2a27220 */ /* 0x080fe20000400000 */
[-C--:B------:R-:W-:Y:S01]  /*f810*/  FMUL R163, R163, R2.reuse ;  /* 0x00000002a3a37220 */ /* 0x080fe20000400000 */
[----:B------:R-:W-:Y:S01]  /*f820*/  FMUL R164, R164, R2 ;  /* 0x00000002a4a47220 */ /* 0x000fe20000400000 */
[----:B------:R-:W-:Y:S01]  /*f830*/  @P5 STG.E.U16 desc[UR36][R4.64+0x60], R155 ;  /* 0x0000609b04005986 */ /* 0x000fe2000c101524 */
[----:B------:R-:W-:-:S03]  /*f840*/  ISETP.GT.AND P5, PT, R0, RZ, P2 ;  /* 0x000000ff0000720c */ /* 0x000fc600017a4270 */
[----:B------:R-:W-:Y:S01]  /*f850*/  @P4 STG.E.U16 desc[UR36][R4.64+0x62], R154 ;  /* 0x0000629a04004986 */ /* 0x000fe2000c101524 */
[----:B------:R-:W-:-:S03]  /*f860*/  ISETP.GT.AND P4, PT, R0, RZ, P0 ;  /* 0x000000ff0000720c */ /* 0x000fc60000784270 */
[----:B------:R-:W-:Y:S01]  /*f870*/  @P1 STG.E.U16 desc[UR36][R6.64+0x60], R153 ;  /* 0x0000609906001986 */ /* 0x000fe2000c101524 */
[C---:B------:R-:W-:Y:S02]  /*f880*/  ISETP.GT.AND P1, PT, R0.reuse, 0x8, P2 ;  /* 0x000000080000780c */ /* 0x040fe40001724270 */
[C---:B------:R-:W-:Y:S01]  /*f890*/  ISETP.GT.AND P2, PT, R3.reuse, 0x40, PT ;  /* 0x000000400300780c */ /* 0x040fe20003f44270 */
[----:B------:R-:W-:Y:S01]  /*f8a0*/  @P3 STG.E.U16 desc[UR36][R6.64+0x62], R152 ;  /* 0x0000629806003986 */ /* 0x000fe2000c101524 */
[C---:B------:R-:W-:Y:S02]  /*f8b0*/  ISETP.GT.AND P3, PT, R0.reuse, 0x8, P0 ;  /* 0x000000080000780c */ /* 0x040fe40000764270 */
[----:B------:R-:W-:Y:S01]  /*f8c0*/  ISETP.GT.AND P0, PT, R3, 0x41, PT ;  /* 0x000000410300780c */ /* 0x000fe20003f04270 */
        /* <DEDUP_REMOVED lines=13> */
[C---:B------:R-:W-:Y:S02]  /*f9a0*/  ISETP.GT.AND P4, PT, R0.reuse, RZ, P0 ;  /* 0x000000ff0000720c */ /* 0x040fe40000784270 */
[----:B0-----:R-:W-:Y:S01]  /*f9b0*/  F2FP.BF16.F32.PACK_AB R8, RZ, R11 ;  /* 0x0000000bff08723e */ /* 0x001fe200000010ff */
[----:B------:R0:W-:Y:S01]  /*f9c0*/  @P1 STG.E.U16 desc[UR36][R6.64+0x80], R10 ;  /* 0x0000800a06001986 */ /* 0x0001e2000c101524 */
[C---:B------:R-:W-:Y:S02]  /*f9d0*/  ISETP.GT.AND P1, PT, R0.reuse, 0x8, P2 ;  /* 0x000000080000780c */ /* 0x040fe40001724270 */
[C---:B------:R-:W-:Y:S01]  /*f9e0*/  ISETP.GT.AND P2, PT, R3.reuse, 0x50, PT ;  /* 0x000000500300780c */ /* 0x040fe20003f44270 */
[----:B------:R1:W-:Y:S01]  /*f9f0*/  @P3 STG.E.U16 desc[UR36][R6.64+0x82], R8 ;  /* 0x0000820806003986 */ /* 0x0003e2000c101524 */
[C---:B------:R-:W-:Y:S02]  /*fa00*/  ISETP.GT.AND P3, PT, R0.reuse, 0x8, P0 ;  /* 0x000000080000780c */ /* 0x040fe40000764270 */
[----:B------:R-:W-:Y:S01]  /*fa10*/  ISETP.GT.AND P0, PT, R3, 0x51, PT ;  /* 0x000000510300780c */ /* 0x000fe20003f04270 */
[----:B------:R-:W-:Y:S01]  /*fa20*/  @P5 STG.E.U16 desc[UR36][R4.64+0x90], R12 ;  /* 0x0000900c04005986 */ /* 0x000fe2000c101524 */
[----:B------:R-:W-:-:S03]  /*fa30*/  ISETP.GT.AND P5, PT, R0, RZ, P2 ;  /* 0x000000ff0000720c */ /* 0x000fc600017a4270 */
[----:B------:R-:W-:Y:S01]  /*fa40*/  @P4 STG.E.U16 desc[UR36][R4.64+0x92], R13 ;  /* 0x0000920d04004986 */ /* 0x000fe2000c101524 */
[----:B------:R-:W-:Y:S02]  /*fa50*/  ISETP.GT.AND P4, PT, R0, RZ, P0 ;  /* 0x000000ff0000720c */ /* 0x000fe40000784270 */
[----:B0-----:R-:W-:Y:S01]  /*fa60*/  F2FP.BF16.F32.PACK_AB R10, RZ, R203 ;  /* 0x000000cbff0a723e */ /* 0x001fe200000010ff */
[----:B------:R-:W-:Y:S01]  /*fa70*/  FMUL R165, R165, R2 ;  /* 0x00000002a5a57220 */ /* 0x000fe20000400000 */
[----:B-1----:R-:W-:Y:S01]  /*fa80*/  F2FP.BF16.F32.PACK_AB R8, RZ, R202 ;  /* 0x000000caff08723e */ /* 0x002fe200000010ff */
[-C--:B------:R-:W-:Y:S01]  /*fa90*/  FMUL R166, R166, R2.reuse ;  /* 0x00000002a6a67220 */ /* 0x080fe20000400000 */
[----:B------:R-:W-:Y:S01]  /*faa0*/  FMUL R167, R167, R2 ;  /* 0x00000002a7a77220 */ /* 0x000fe20000400000 */
[----:B------:R-:W-:Y:S01]  /*fab0*/  @P1 STG.E.U16 desc[UR36][R6.64+0x90], R10 ;  /* 0x0000900a06001986 */ /* 0x000fe2000c101524 */
[C---:B------:R-:W-:Y:S02]  /*fac0*/  ISETP.GT.AND P1, PT, R0.reuse, 0x8, P2 ;  /* 0x000000080000780c */ /* 0x040fe40001724270 */
[----:B------:R-:W-:Y:S01]  /*fad0*/  ISETP.GT.AND P2, PT, R3, 0x58, PT ;  /* 0x000000580300780c */ /* 0x000fe20003f44270 */
[----:B------:R0:W-:Y:S01]  /*fae0*/  @P3 STG.E.U16 desc[UR36][R6.64+0x92], R8 ;  /* 0x0000920806003986 */ /* 0x0001e2000c101524 */
[----:B------:R-:W-:-:S02]  /*faf0*/  ISETP.GT.AND P3, PT, R0, 0x8, P0 ;  /* 0x000000080000780c */ /* 0x000fc40000764270 */
        /* <DEDUP_REMOVED lines=74> */
[----:B------:R-:W-:Y:S02]  /*ffa0*/  ISETP.GT.AND P4, PT, R0, RZ, P0 ;  /* 0x000000ff0000720c */ /* 0x000fe40000784270 */
[----:B------:R-:W-:Y:S01]  /*ffb0*/  F2FP.BF16.F32.PACK_AB R235, RZ, R235 ;  /* 0x000000ebffeb723e */ /* 0x000fe200000010ff */
[----:B------:R-:W-:Y:S01]  /*ffc0*/  FMUL R168, R168, R2 ;  /* 0x00000002a8a87220 */ /* 0x000fe20000400000 */
[----:B------:R-:W-:Y:S01]  /*ffd0*/  F2FP.BF16.F32.PACK_AB R234, RZ, R234 ;  /* 0x000000eaffea723e */ /* 0x000fe200000010ff */
[----:B------:R-:W-:Y:S01]  /*ffe0*/  FMUL R169, R169, R2 ;  /* 0x00000002a9a97220 */ /* 0x000fe20000400000 */
[----:B------:R-:W-:Y:S01]  /*fff0*/  F2FP.BF16.F32.PACK_AB R232, RZ, R232 ;  /* 0x000000e8ffe8723e */ /* 0x000fe200000010ff */
[----:B------:R-:W-:Y:S01]  /*10000*/  @P1 STG.E.U16 desc[UR36][R6.64+0x110], R235 ;  /* 0x000110eb06001986 */ /* 0x000fe2000c101524 */
[----:B------:R-:W-:Y:S02]  /*10010*/  F2FP.BF16.F32.PACK_AB R233, RZ, R233 ;  /* 0x000000e9ffe9723e */ /* 0x000fe400000010ff */
[----:B------:R-:W-:Y:S01]  /*10020*/  ISETP.GT.AND P1, PT, R0, 0x8, P2 ;  /* 0x000000080000780c */ /* 0x000fe20001724270 */
[----:B------:R-:W-:Y:S01]  /*10030*/  @P3 STG.E.U16 desc[UR36][R6.64+0x112], R234 ;  /* 0x000112ea06003986 */ /* 0x000fe2000c101524 */
[----:B------:R-:W-:-:S02]  /*10040*/  ISETP.GT.AND P2, PT, R3, 0x98, PT ;  /* 0x000000980300780c */ /* 0x000fc40003f44270 */
[----:B------:R-:W-:Y:S01]  /*10050*/  ISETP.GT.AND P3, PT, R0, 0x8, P0 ;  /* 0x000000080000780c */ /* 0x000fe20000764270 */
[----:B------:R-:W-:Y:S01]  /*10060*/  FMUL R170, R170, R2 ;  /* 0x00000002aaaa7220 */ /* 0x000fe20000400000 */
[----:B------:R-:W-:Y:S01]  /*10070*/  ISETP.GT.AND P0, PT, R3, 0x99, PT ;  /* 0x000000990300780c */ /* 0x000fe20003f04270 */
[----:B------:R-:W-:Y:S01]  /*10080*/  @P5 STG.E.U16 desc[UR36][R4.64+0x120], R232 ;  /* 0x000120e804005986 */ /* 0x000fe2000c101524 */
[----:B------:R-:W-:-:S03]  /*10090*/  ISETP.GT.AND P5, PT, R0, RZ, P2 ;  /* 0x000000ff0000720c */ /* 0x000fc600017a4270 */
[----:B------:R-:W-:Y:S01]  /*100a0*/  @P4 STG.E.U16 desc[UR36][R4.64+0x122], R233 ;  /* 0x000122e904004986 */ /* 0x000fe2000c101524 */
[----:B------:R-:W-:Y:S02]  /*100b0*/  ISETP.GT.AND P4, PT, R0, RZ, P0 ;  /* 0x000000ff0000720c */ /* 0x000fe40000784270 */
[----:B0-----:R-:W-:Y:S01]  /*100c0*/  F2FP.BF16.F32.PACK_AB R8, RZ, R147 ;  /* 0x00000093ff08723e */ /* 0x001fe200000010ff */
[----:B------:R-:W-:Y:S01]  /*100d0*/  FMUL R171, R171, R2 ;  /* 0x00000002abab7220 */ /* 0x000fe20000400000 */
[----:B------:R-:W-:Y:S01]  /*100e0*/  F2FP.BF16.F32.PACK_AB R10, RZ, R148 ;  /* 0x00000094ff0a723e */ /* 0x000fe200000010ff */
[-C--:B------:R-:W-:Y:S01]  /*100f0*/  FMUL R172, R172, R2.reuse ;  /* 0x00000002acac7220 */ /* 0x080fe20000400000 */
[----:B------:R-:W-:Y:S01]  /*10100*/  FMUL R173, R173, R2 ;  /* 0x00000002adad7220 */ /* 0x000fe20000400000 */
[----:B------:R0:W-:Y:S01]  /*10110*/  @P1 STG.E.U16 desc[UR36][R6.64+0x120], R8 ;  /* 0x0001200806001986 */ /* 0x0001e2000c101524 */
[C---:B------:R-:W-:Y:S02]  /*10120*/  ISETP.GT.AND P1, PT, R0.reuse, 0x8, P2 ;  /* 0x000000080000780c */ /* 0x040fe40001724270 */
[----:B------:R-:W-:Y:S01]  /*10130*/  ISETP.GT.AND P2, PT, R3, 0xa0, PT ;  /* 0x000000a00300780c */ /* 0x000fe20003f44270 */
[----:B------:R1:W-:Y:S01]  /*10140*/  @P3 STG.E.U16 desc[UR36][R6.64+0x122], R10 ;  /* 0x0001220a06003986 */ /* 0x0003e2000c101524 */
[----:B------:R-:W-:-:S02]  /*10150*/  ISETP.GT.AND P3, PT, R0, 0x8, P0 ;  /* 0x000000080000780c */ /* 0x000fc40000764270 */
[----:B------:R-:W-:Y:S01]  /*10160*/  ISETP.GT.AND P0, PT, R3, 0xa1, PT ;  /* 0x000000a10300780c */ /* 0x000fe20003f04270 */
[----:B------:R-:W-:Y:S01]  /*10170*/  @P5 STG.E.U16 desc[UR36][R4.64+0x130], R236 ;  /* 0x000130ec04005986 */ /* 0x000fe2000c101524 */
[C---:B------:R-:W-:Y:S02]  /*10180*/  ISETP.GT.AND P5, PT, R0.reuse, RZ, P2 ;  /* 0x000000ff0000720c */ /* 0x040fe400017a4270 */
[----:B0-----:R-:W-:Y:S01]  /*10190*/  F2FP.BF16.F32.PACK_AB R8, RZ, R149 ;  /* 0x00000095ff08723e */ /* 0x001fe200000010ff */
[----:B------:R-:W-:Y:S01]  /*101a0*/  @P4 STG.E.U16 desc[UR36][R4.64+0x132], R237 ;  /* 0x000132ed04004986 */ /* 0x000fe2000c101524 */
[----:B------:R-:W-:Y:S02]  /*101b0*/  ISETP.GT.AND P4, PT, R0, RZ, P0 ;  /* 0x000000ff0000720c */ /* 0x000fe40000784270 */
[----:B-1----:R-:W-:Y:S01]  /*101c0*/  F2FP.BF16.F32.PACK_AB R10, RZ, R150 ;  /* 0x00000096ff0a723e */ /* 0x002fe200000010ff */
[-C--:B------:R-:W-:Y:S01]  /*101d0*/  FMUL R174, R174, R2.reuse ;  /* 0x00000002aeae7220 */ /* 0x080fe20000400000 */
[----:B------:R-:W-:Y:S01]  /*101e0*/  PRMT R11, R8, 0x7610, R11 ;  /* 0x00007610080b7816 */ /* 0x000fe2000000000b */
[-C--:B------:R-:W-:Y:S01]  /*101f0*/  FMUL R175, R175, R2.reuse ;  /* 0x00000002afaf7220 */ /* 0x080fe20000400000 */
[----:B------:R-:W-:Y:S01]  /*10200*/  F2FP.BF16.F32.PACK_AB R8, RZ, R151 ;  /* 0x00000097ff08723e */ /* 0x000fe200000010ff */
[-C--:B------:R-:W-:Y:S01]  /*10210*/  FMUL R176, R176, R2.reuse ;  /* 0x00000002b0b07220 */ /* 0x080fe20000400000 */
[----:B------:R-:W-:Y:S01]  /*10220*/  PRMT R12, R10, 0x7610, R12 ;  /* 0x000076100a0c7816 */ /* 0x000fe2000000000c */
[----:B------:R-:W-:Y:S01]  /*10230*/  FMUL R177, R177, R2 ;  /* 0x00000002b1b17220 */ /* 0x000fe20000400000 */
[----:B------:R-:W-:Y:S01]  /*10240*/  F2FP.BF16.F32.PACK_AB R10, RZ, R19 ;  /* 0x00000013ff0a723e */ /* 0x000fe200000010ff */
[----:B------:R0:W-:Y:S01]  /*10250*/  @P1 STG.E.U16 desc[UR36][R6.64+0x130], R11 ;  /* 0x0001300b06001986 */ /* 0x0001e2000c101524 */
[----:B------:R-:W-:-:S02]  /*10260*/  PRMT R13, R8, 0x7610, R13 ;  /* 0x00007610080d7816 */ /* 0x000fc4000000000d */
[----:B------:R-:W-:Y:S01]  /*10270*/  PRMT R14, R10, 0x7610, R14 ;  /* 0x000076100a0e7816 */ /* 0x000fe2000000000e */
[----:B------:R-:W-:Y:S01]  /*10280*/  @P3 STG.E.U16 desc[UR36][R6.64+0x132], R12 ;  /* 0x0001320c06003986 */ /* 0x000fe2000c101524 */
[----:B------:R-:W-:Y:S02]  /*10290*/  ISETP.GT.AND P1, PT, R0, 0x8, P2 ;  /* 0x000000080000780c */ /* 0x000fe40001724270 */
[----:B------:R-:W-:Y:S01]  /*102a0*/  ISETP.GT.AND P2, PT, R3, 0xa8, PT ;  /* 0x000000a80300780c */ /* 0x000fe20003f44270 */
[-C--:B------:R-:W-:Y:S01]  /*102b0*/  FMUL R178, R178, R2.reuse ;  /* 0x00000002b2b27220 */ /* 0x080fe20000400000 */
[----:B------:R-:W-:Y:S01]  /*102c0*/  ISETP.GT.AND P3, PT, R0, 0x8, P0 ;  /* 0x000000080000780c */ /* 0x000fe20000764270 */
[----:B------:R-:W-:Y:S01]  /*102d0*/  FMUL R179, R179, R2 ;  /* 0x00000002b3b37220 */ /* 0x000fe20000400000 */
[----:B------:R-:W-:Y:S01]  /*102e0*/  ISETP.GT.AND P0, PT, R3, 0xa9, PT ;  /* 0x000000a90300780c */ /* 0x000fe20003f04270 */
[----:B------:R-:W-:Y:S01]  /*102f0*/  @P5 STG.E.U16 desc[UR36][R4.64+0x140], R13 ;  /* 0x0001400d04005986 */ /* 0x000fe2000c101524 */
[----:B------:R-:W-:-:S02]  /*10300*/  F2FP.BF16.F32.PACK_AB R8, RZ, R18 ;  /* 0x00000012ff08723e */ /* 0x000fc400000010ff */
[C---:B------:R-:W-:Y:S01]  /*10310*/  ISETP.GT.AND P5, PT, R0.reuse, RZ, P2 ;  /* 0x000000ff0000720c */ /* 0x040fe200017a4270 */
[----:B------:R-:W-:Y:S01]  /*10320*/  @P4 STG.E.U16 desc[UR36][R4.64+0x142], R14 ;  /* 0x0001420e04004986 */ /* 0x000fe2000c101524 */
[----:B------:R-:W-:Y:S02]  /*10330*/  ISETP.GT.AND P4, PT, R0, RZ, P0 ;  /* 0x000000ff0000720c */ /* 0x000fe40000784270 */
[----:B0-----:R-:W-:Y:S01]  /*10340*/  PRMT R11, R8, 0x7610, R11 ;  /* 0x00007610080b7816 */ /* 0x001fe2000000000b */
[-C--:B------:R-:W-:Y:S01]  /*10350*/  FMUL R180, R180, R2.reuse ;  /* 0x00000002b4b47220 */ /* 0x080fe20000400000 */
[----:B------:R-:W-:Y:S01]  /*10360*/  F2FP.BF16.F32.PACK_AB R10, RZ, R17 ;  /* 0x00000011ff0a723e */ /* 0x000fe200000010ff */
[----:B------:R-:W-:Y:S01]  /*10370*/  FMUL R181, R181, R2 ;  /* 0x00000002b5b57220 */ /* 0x000fe20000400000 */
[----:B------:R-:W-:Y:S01]  /*10380*/  F2FP.BF16.F32.PACK_AB R8, RZ, R16 ;  /* 0x00000010ff08723e */ /* 0x000fe200000010ff */
[----:B------:R-:W-:Y:S01]  /*10390*/  @P1 STG.E.U16 desc[UR36][R6.64+0x140], R11 ;  /* 0x0001400b06001986 */ /* 0x000fe2000c101524 */
[----:B------:R-:W-:-:S02]  /*103a0*/  F2FP.BF16.F32.PACK_AB R158, RZ, R158 ;  /* 0x0000009eff9e723e */ /* 0x000fc400000010ff */
[C---:B------:R-:W-:Y:S01]  /*103b0*/  ISETP.GT.AND P1, PT, R0.reuse, 0x8, P2 ;  /* 0x000000080000780c */ /* 0x040fe20001724270 */
[----:B------:R-:W-:Y:S01]  /*103c0*/  @P3 STG.E.U16 desc[UR36][R6.64+0x142], R10 ;  /* 0x0001420a06003986 */ /* 0x000fe2000c101524 */
[C---:B------:R-:W-:Y:S02]  /*103d0*/  ISETP.GT.AND P2, PT, R3.reuse, 0xb0, PT ;  /* 0x000000b00300780c */ /* 0x040fe40003f44270 */
[----:B------:R-:W-:Y:S01]  /*103e0*/  ISETP.GT.AND P3, PT, R0, 0x8, P0 ;  /* 0x000000080000780c */ /* 0x000fe20000764270 */
[----:B------:R-:W-:Y:S01]  /*103f0*/  FMUL R182, R182, R2 ;  /* 0x00000002b6b67220 */ /* 0x000fe20000400000 */
        /* <DEDUP_REMOVED lines=15> */
[C---:B------:R-:W-:Y:S01]  /*104f0*/  ISETP.GT.AND P3, PT, R0.reuse, 0x8, P0 ;  /* 0x000000080000780c */ /* 0x040fe20000764270 */
        /* <DEDUP_REMOVED lines=136> */
[----:B------:R-:W-:Y:S01]  /*10d80*/  @P5 STG.E.U16 desc[UR36][R4.64+0x1e0], R193 ;  /* 0x0001e0c104005986 */ /* 0x000fe2000c101524 */
[----:B------:R-:W-:-:S03]  /*10d90*/  ISETP.GT.AND P1, PT, R3, 0xf9, PT ;  /* 0x000000f90300780c */ /* 0x000fc60003f24270 */
[----:B------:R-:W-:Y:S01]  /*10da0*/  @P4 STG.E.U16 desc[UR36][R4.64+0x1e2], R194 ;  /* 0x0001e2c204004986 */ /* 0x000fe2000c101524 */
[C---:B------:R-:W-:Y:S02]  /*10db0*/  ISETP.GT.AND P4, PT, R0.reuse, RZ, P3 ;  /* 0x000000ff0000720c */ /* 0x040fe40001f84270 */
[----:B------:R-:W-:Y:S01]  /*10dc0*/  F2FP.BF16.F32.PACK_AB R195, RZ, R195 ;  /* 0x000000c3ffc3723e */ /* 0x000fe200000010ff */
[-C--:B------:R-:W-:Y:S01]  /*10dd0*/  FMUL R33, R33, R2.reuse ;  /* 0x0000000221217220 */ /* 0x080fe20000400000 */
[----:B------:R-:W-:Y:S01]  /*10de0*/  ISETP.GT.AND P5, PT, R0, RZ, P1 ;  /* 0x000000ff0000720c */ /* 0x000fe20000fa4270 */
[----:B------:R-:W-:Y:S01]  /*10df0*/  FMUL R34, R34, R2 ;  /* 0x0000000222227220 */ /* 0x000fe20000400000 */
[----:B------:R-:W-:Y:S01]  /*10e00*/  F2FP.BF16.F32.PACK_AB R196, RZ, R196 ;  /* 0x000000c4ffc4723e */ /* 0x000fe200000010ff */
[----:B------:R-:W-:Y:S01]  /*10e10*/  @P2 STG.E.U16 desc[UR36][R6.64+0x1e0], R195 ;  /* 0x0001e0c306002986 */ /* 0x000fe2000c101524 */
[----:B------:R-:W-:Y:S02]  /*10e20*/  F2FP.BF16.F32.PACK_AB R197, RZ, R197 ;  /* 0x000000c5ffc5723e */ /* 0x000fe400000010ff */
[----:B------:R-:W-:Y:S01]  /*10e30*/  ISETP.GT.AND P3, PT, R0, 0x8, P3 ;  /* 0x000000080000780c */ /* 0x000fe20001f64270 */
[-C--:B------:R-:W-:Y:S01]  /*10e40*/  FMUL R35, R35, R2.reuse ;  /* 0x0000000223237220 */ /* 0x080fe20000400000 */
[----:B------:R-:W-:Y:S01]  /*10e50*/  ISETP.GT.AND P2, PT, R3, 0x100, PT ;  /* 0x000001000300780c */ /* 0x000fe20003f44270 */
[-C--:B------:R-:W-:Y:S01]  /*10e60*/  FMUL R36, R36, R2.reuse ;  /* 0x0000000224247220 */ /* 0x080fe20000400000 */
[----:B------:R-:W-:Y:S01]  /*10e70*/  ISETP.GT.AND P1, PT, R0, 0x8, P1 ;  /* 0x000000080000780c */ /* 0x000fe20000f24270 */
[----:B---3--:R-:W-:Y:S01]  /*10e80*/  FMUL R9, R9, R2 ;  /* 0x0000000209097220 */ /* 0x008fe20000400000 */
[----:B------:R-:W-:Y:S01]  /*10e90*/  F2FP.BF16.F32.PACK_AB R198, RZ, R198 ;  /* 0x000000c6ffc6723e */ /* 0x000fe200000010ff */
[----:B------:R-:W-:Y:S01]  /*10ea0*/  @P0 STG.E.U16 desc[UR36][R6.64+0x1e2], R196 ;  /* 0x0001e2c406000986 */ /* 0x000fe2000c101524 */
[----:B------:R-:W-:-:S03]  /*10eb0*/  ISETP.GT.AND P0, PT, R3, 0x101, PT ;  /* 0x000001010300780c */ /* 0x000fc60003f04270 */
[----:B------:R-:W-:Y:S01]  /*10ec0*/  @P4 STG.E.U16 desc[UR36][R4.64+0x1f0], R197 ;  /* 0x0001f0c504004986 */ /* 0x000fe2000c101524 */
[C---:B------:R-:W-:Y:S02]  /*10ed0*/  ISETP.GT.AND P4, PT, R0.reuse, RZ, P2 ;  /* 0x000000ff0000720c */ /* 0x040fe40001784270 */
[----:B------:R-:W-:Y:S01]  /*10ee0*/  F2FP.BF16.F32.PACK_AB R9, RZ, R9 ;  /* 0x00000009ff09723e */ /* 0x000fe200000010ff */
[----:B------:R-:W-:Y:S01]  /*10ef0*/  @P5 STG.E.U16 desc[UR36][R4.64+0x1f2], R198 ;  /* 0x0001f2c604005986 */ /* 0x000fe2000c101524 */
[----:B------:R-:W-:Y:S02]  /*10f00*/  F2FP.BF16.F32.PACK_AB R199, RZ, R199 ;  /* 0x000000c7ffc7723e */ /* 0x000fe400000010ff */
[C---:B------:R-:W-:Y:S01]  /*10f10*/  ISETP.GT.AND P5, PT, R0.reuse, RZ, P0 ;  /* 0x000000ff0000720c */ /* 0x040fe200007a4270 */
[----:B------:R-:W-:Y:S01]  /*10f20*/  @P3 STG.E.U16 desc[UR36][R6.64+0x1f0], R9 ;  /* 0x0001f00906003986 */ /* 0x000fe2000c101524 */
[----:B------:R-:W-:Y:S02]  /*10f30*/  F2FP.BF16.F32.PACK_AB R24, RZ, R24 ;  /* 0x00000018ff18723e */ /* 0x000fe400000010ff */
[----:B------:R-:W-:Y:S01]  /*10f40*/  ISETP.GT.AND P2, PT, R0, 0x8, P2 ;  /* 0x000000080000780c */ /* 0x000fe20001744270 */
[----:B------:R-:W-:Y:S01]  /*10f50*/  @P1 STG.E.U16 desc[UR36][R6.64+0x1f2], R199 ;  /* 0x0001f2c706001986 */ /* 0x000fe2000c101524 */
[----:B------:R-:W-:-:S02]  /*10f60*/  ISETP.GT.AND P1, PT, R3, 0x108, PT ;  /* 0x000001080300780c */ /* 0x000fc40003f24270 */
[----:B------:R-:W-:Y:S01]  /*10f70*/  F2FP.BF16.F32.PACK_AB R25, RZ, R25 ;  /* 0x00000019ff19723e */ /* 0x000fe200000010ff */
[----:B------:R-:W-:Y:S01]  /*10f80*/  @P4 STG.E.U16 desc[UR36][R4.64+0x200], R24 ;  /* 0x0002001804004986 */ /* 0x000fe2000c101524 */
[C---:B------:R-:W-:Y:S02]  /*10f90*/  ISETP.GT.AND P3, PT, R0.reuse, 0x8, P0 ;  /* 0x000000080000780c */ /* 0x040fe40000764270 */
[----:B------:R-:W-:Y:S01]  /*10fa0*/  ISETP.GT.AND P0, PT, R3, 0x109, PT ;  /* 0x000001090300780c */ /* 0x000fe20003f04270 */
[----:B------:R-:W-:Y:S01]  /*10fb0*/  FMUL R37, R37, R2 ;  /* 0x0000000225257220 */ /* 0x000fe20000400000 */
[C---:B------:R-:W-:Y:S01]  /*10fc0*/  ISETP.GT.AND P4, PT, R0.reuse, RZ, P1 ;  /* 0x000000ff0000720c */ /* 0x040fe20000f84270 */
[----:B------:R-:W-:Y:S01]  /*10fd0*/  @P5 STG.E.U16 desc[UR36][R4.64+0x202], R25 ;  /* 0x0002021904005986 */ /* 0x000fe2000c101524 */
[----:B------:R-:W-:Y:S02]  /*10fe0*/  F2FP.BF16.F32.PACK_AB R26, RZ, R26 ;  /* 0x0000001aff1a723e */ /* 0x000fe400000010ff */
[----:B------:R-:W-:Y:S01]  /*10ff0*/  ISETP.GT.AND P5, PT, R0, RZ, P0 ;  /* 0x000000ff0000720c */ /* 0x000fe200007a4270 */
[----:B------:R-:W-:Y:S01]  /*11000*/  FMUL R38, R38, R2 ;  /* 0x0000000226267220 */ /* 0x000fe20000400000 */
[----:B------:R-:W-:Y:S01]  /*11010*/  F2FP.BF16.F32.PACK_AB R27, RZ, R27 ;  /* 0x0000001bff1b723e */ /* 0x000fe200000010ff */
[----:B------:R-:W-:Y:S01]  /*11020*/  @P2 STG.E.U16 desc[UR36][R6.64+0x200], R26 ;  /* 0x0002001a06002986 */ /* 0x000fe2000c101524 */
[----:B------:R-:W-:-:S02]  /*11030*/  F2FP.BF16.F32.PACK_AB R28, RZ, R28 ;  /* 0x0000001cff1c723e */ /* 0x000fc400000010ff */
[C---:B------:R-:W-:Y:S01]  /*11040*/  ISETP.GT.AND P2, PT, R0.reuse, 0x8, P1 ;  /* 0x000000080000780c */ /* 0x040fe20000f44270 */
[----:B------:R-:W-:Y:S01]  /*11050*/  FMUL R39, R39, R2 ;  /* 0x0000000227277220 */ /* 0x000fe20000400000 */
[C---:B------:R-:W-:Y:S01]  /*11060*/  ISETP.GT.AND P1, PT, R3.reuse, 0x110, PT ;  /* 0x000001100300780c */ /* 0x040fe20003f24270 */
[----:B------:R-:W-:Y:S01]  /*11070*/  @P3 STG.E.U16 desc[UR36][R6.64+0x202], R27 ;  /* 0x0002021b06003986 */ /* 0x000fe2000c101524 */
[----:B------:R-:W-:Y:S02]  /*11080*/  F2FP.BF16.F32.PACK_AB R29, RZ, R29 ;  /* 0x0000001dff1d723e */ /* 0x000fe400000010ff */
[C---:B------:R-:W-:Y:S01]  /*11090*/  ISETP.GT.AND P3, PT, R0.reuse, 0x8, P0 ;  /* 0x000000080000780c */ /* 0x040fe20000764270 */
[----:B------:R-:W-:Y:S01]  /*110a0*/  @P4 STG.E.U16 desc[UR36][R4.64+0x210], R28 ;  /* 0x0002101c04004986 */ /* 0x000fe2000c101524 */
[----:B------:R-:W-:Y:S02]  /*110b0*/  ISETP.GT.AND P0, PT, R3, 0x111, PT ;  /* 0x000001110300780c */ /* 0x000fe40003f04270 */
[----:B------:R-:W-:Y:S01]  /*110c0*/  ISETP.GT.AND P4, PT, R0, RZ, P1 ;  /* 0x000000ff0000720c */ /* 0x000fe20000f84270 */
[----:B------:R-:W-:Y:S01]  /*110d0*/  @P5 STG.E.U16 desc[UR36][R4.64+0x212], R29 ;  /* 0x0002121d04005986 */ /* 0x000fe2000c101524 */
[----:B------:R-:W-:-:S02]  /*110e0*/  F2FP.BF16.F32.PACK_AB R30, RZ, R30 ;  /* 0x0000001eff1e723e */ /* 0x000fc400000010ff */
[----:B------:R-:W-:Y:S01]  /*110f0*/  ISETP.GT.AND P5, PT, R0, RZ, P0 ;  /* 0x000000ff0000720c */ /* 0x000fe200007a4270 */
[----:B------:R-:W-:Y:S01]  /*11100*/  FMUL R40, R40, R2 ;  /* 0x0000000228287220 */ /* 0x000fe20000400000 */
[----:B------:R-:W-:Y:S01]  /*11110*/  F2FP.BF16.F32.PACK_AB R31, RZ, R31 ;  /* 0x0000001fff1f723e */ /* 0x000fe200000010ff */
[----:B------:R-:W-:Y:S01]  /*11120*/  @P2 STG.E.U16 desc[UR36][R6.64+0x210], R30 ;  /* 0x0002101e06002986 */ /* 0x000fe2000c101524 */
[----:B------:R-:W-:Y:S02]  /*11130*/  F2FP.BF16.F32.PACK_AB R32, RZ, R32 ;  /* 0x00000020ff20723e */ /* 0x000fe400000010ff */
[----:B------:R-:W-:Y:S01]  /*11140*/  ISETP.GT.AND P2, PT, R0, 0x8, P1 ;  /* 0x000000080000780c */ /* 0x000fe20000f44270 */
[----:B------:R-:W-:Y:S01]  /*11150*/  FMUL R41, R41, R2 ;  /* 0x0000000229297220 */ /* 0x000fe20000400000 */
[----:B------:R-:W-:Y:S01]  /*11160*/  ISETP.GT.AND P1, PT, R3, 0x118, PT ;  /* 0x000001180300780c */ /* 0x000fe20003f24270 */
[----:B------:R-:W-:Y:S01]  /*11170*/  @P3 STG.E.U16 desc[UR36][R6.64+0x212], R31 ;  /* 0x0002121f06003986 */ /* 0x000fe2000c101524 */
[----:B------:R-:W-:-:S02]  /*11180*/  F2FP.BF16.F32.PACK_AB R33, RZ, R33 ;  /* 0x00000021ff21723e */ /* 0x000fc400000010ff */
[C---:B------:R-:W-:Y:S01]  /*11190*/  ISETP.GT.AND P3, PT, R0.reuse, 0x8, P0 ;  /* 0x000000080000780c */ /* 0x040fe20000764270 */
[----:B------:R-:W-:Y:S01]  /*111a0*/  @P4 STG.E.U16 desc[UR36][R4.64+0x220], R32 ;  /* 0x0002202004004986 */ /* 0x000fe2000c101524 */
[----:B------:R-:W-:Y:S02]  /*111b0*/  ISETP.GT.AND P0, PT, R3, 0x119, PT ;  /* 0x000001190300780c */ /* 0x000fe40003f04270 */
        /* <DEDUP_REMOVED lines=50> */
[----:B------:R-:W-:Y:S01]  /*114e0*/  F2FP.BF16.F32.PACK_AB R46, RZ, R46 ;  /* 0x0000002eff2e723e */ /* 0x000fe200000010ff */
[-C--:B------:R-:W-:Y:S01]  /*114f0*/  FMUL R48, R48, R2.reuse ;  /* 0x0000000230307220 */ /* 0x080fe20000400000 */
[----:B------:R-:W-:Y:S01]  /*11500*/  ISETP.GT.AND P5, PT, R0, RZ, P0 ;  /* 0x000000ff0000720c */ /* 0x000fe200007a4270 */
[----:B------:R-:W-:Y:S01]  /*11510*/  FMUL R49, R49, R2 ;  /* 0x0000000231317220 */ /* 0x000fe20000400000 */
[----:B------:R-:W-:Y:S01]  /*11520*/  F2FP.BF16.F32.PACK_AB R47, RZ, R47 ;  /* 0x0000002fff2f723e */ /* 0x000fe200000010ff */
[----:B------:R-:W-:Y:S01]  /*11530*/  @P2 STG.E.U16 desc[UR36][R6.64+0x250], R46 ;  /* 0x0002502e06002986 */ /* 0x000fe2000c101524 */
[----:B------:R-:W-:-:S02]  /*11540*/  F2FP.BF16.F32.PACK_AB R48, RZ, R48 ;  /* 0x00000030ff30723e */ /* 0x000fc400000010ff */
[----:B------:R-:W-:Y:S01]  /*11550*/  ISETP.GT.AND P2, PT, R0, 0x8, P1 ;  /* 0x000000080000780c */ /* 0x000fe20000f44270 */
[-C--:B------:R-:W-:Y:S01]  /*11560*/  FMUL R50, R50, R2.reuse ;  /* 0x0000000232327220 */ /* 0x080fe20000400000 */
[C---:B------:R-:W-:Y:S01]  /*11570*/  ISETP.GT.AND P1, PT, R3.reuse, 0x138, PT ;  /* 0x000001380300780c */ /* 0x040fe20003f24270 */
[----:B------:R-:W-:Y:S01]  /*11580*/  @P3 STG.E.U16 desc[UR36][R6.64+0x252], R47 ;  /* 0x0002522f06003986 */ /* 0x000fe2000c101524 */
[----:B------:R-:W-:Y:S02]  /*11590*/  F2FP.BF16.F32.PACK_AB R49, RZ, R49 ;  /* 0x00000031ff31723e */ /* 0x000fe400000010ff */
[C---:B------:R-:W-:Y:S01]  /*115a0*/  ISETP.GT.AND P3, PT, R0.reuse, 0x8, P0 ;  /* 0x000000080000780c */ /* 0x040fe20000764270 */
[----:B------:R-:W-:Y:S01]  /*115b0*/  @P4 STG.E.U16 desc[UR36][R4.64+0x260], R48 ;  /* 0x0002603004004986 */ /* 0x000fe2000c101524 */
[----:B------:R-:W-:Y:S02]  /*115c0*/  ISETP.GT.AND P0, PT, R3, 0x139, PT ;  /* 0x000001390300780c */ /* 0x000fe40003f04270 */
[----:B------:R-:W-:Y:S01]  /*115d0*/  ISETP.GT.AND P4, PT, R0, RZ, P1 ;  /* 0x000000ff0000720c */ /* 0x000fe20000f84270 */
[----:B------:R-:W-:Y:S01]  /*115e0*/  FMUL R51, R51, R2 ;  /* 0x0000000233337220 */ /* 0x000fe20000400000 */
        /* <DEDUP_REMOVED lines=63> */
[----:B------:R-:W-:Y:S01]  /*119e0*/  FMUL R66, R66, R2 ;  /* 0x0000000242427220 */ /* 0x000fe20000400000 */
[C---:B------:R-:W-:Y:S01]  /*119f0*/  ISETP.GT.AND P1, PT, R3.reuse, 0x158, PT ;  /* 0x000001580300780c */ /* 0x040fe20003f24270 */
[----:B------:R-:W-:Y:S01]  /*11a00*/  @P3 STG.E.U16 desc[UR36][R6.64+0x292], R63 ;  /* 0x0002923f06003986 */ /* 0x000fe2000c101524 */
[----:B------:R-:W-:Y:S02]  /*11a10*/  F2FP.BF16.F32.PACK_AB R65, RZ, R65 ;  /* 0x00000041ff41723e */ /* 0x000fe400000010ff */
[----:B------:R-:W-:Y:S01]  /*11a20*/  ISETP.GT.AND P3, PT, R0, 0x8, P0 ;  /* 0x000000080000780c */ /* 0x000fe20000764270 */
[----:B------:R-:W2:Y:S01]  /*11a30*/  LDL.LU R146, [R1+0x230] ;  /* 0x0002300001927983 */ /* 0x000ea20000300800 */
[----:B------:R-:W-:-:S03]  /*11a40*/  ISETP.GT.AND P0, PT, R3, 0x159, PT ;  /* 0x000001590300780c */ /* 0x000fc60003f04270 */
[----:B------:R-:W-:Y:S01]  /*11a50*/  @P4 STG.E.U16 desc[UR36][R4.64+0x2a0], R64 ;  /* 0x0002a04004004986 */ /* 0x000fe2000c101524 */
[----:B------:R-:W-:Y:S01]  /*11a60*/  ISETP.GT.AND P4, PT, R0, RZ, P1 ;  /* 0x000000ff0000720c */ /* 0x000fe20000f84270 */
[----:B------:R-:W-:Y:S02]  /*11a70*/  FMUL R67, R67, R2 ;  /* 0x0000000243437220 */ /* 0x000fe40000400000 */
[----:B------:R-:W3:Y:S01]  /*11a80*/  LDL.LU R147, [R1+0x22c] ;  /* 0x00022c0001937983 */ /* 0x000ee20000300800 */
[----:B------:R-:W-:Y:S01]  /*11a90*/  F2FP.BF16.F32.PACK_AB R66, RZ, R66 ;  /* 0x00000042ff42723e */ /* 0x000fe200000010ff */
[-C--:B------:R-:W-:Y:S02]  /*11aa0*/  FMUL R68, R68, R2.reuse ;  /* 0x0000000244447220 */ /* 0x080fe40000400000 */
[----:B------:R-:W3:Y:S04]  /*11ab0*/  LDL.LU R148, [R1+0x228] ;  /* 0x0002280001947983 */ /* 0x000ee80000300800 */
[----:B------:R-:W3:Y:S04]  /*11ac0*/  LDL.LU R149, [R1+0x224] ;  /* 0x0002240001957983 */ /* 0x000ee80000300800 */
[----:B------:R-:W-:Y:S01]  /*11ad0*/  @P5 STG.E.U16 desc[UR36][R4.64+0x2a2], R65 ;  /* 0x0002a24104005986 */ /* 0x000fe2000c101524 */
[----:B------:R-:W-:Y:S01]  /*11ae0*/  ISETP.GT.AND P5, PT, R0, RZ, P0 ;  /* 0x000000ff0000720c */ /* 0x000fe200007a4270 */
[----:B------:R-:W-:Y:S01]  /*11af0*/  FMUL R69, R69, R2 ;  /* 0x0000000245457220 */ /* 0x000fe20000400000 */
[----:B------:R-:W-:Y:S01]  /*11b00*/  F2FP.BF16.F32.PACK_AB R67, RZ, R67 ;  /* 0x00000043ff43723e */ /* 0x000fe200000010ff */
[----:B------:R-:W3:Y:S01]  /*11b10*/  LDL.LU R150, [R1+0x220] ;  /* 0x0002200001967983 */ /* 0x000ee20000300800 */
[----:B------:R-:W-:-:S03]  /*11b20*/  F2FP.BF16.F32.PACK_AB R68, RZ, R68 ;  /* 0x00000044ff44723e */ /* 0x000fc600000010ff */
[----:B------:R-:W-:Y:S01]  /*11b30*/  @P2 STG.E.U16 desc[UR36][R6.64+0x2a0], R66 ;  /* 0x0002a04206002986 */ /* 0x000fe2000c101524 */
[----:B------:R-:W-:Y:S02]  /*11b40*/  ISETP.GT.AND P2, PT, R0, 0x8, P1 ;  /* 0x000000080000780c */ /* 0x000fe40000f44270 */
[C---:B------:R-:W-:Y:S01]  /*11b50*/  ISETP.GT.AND P1, PT, R3.reuse, 0x160, PT ;  /* 0x000001600300780c */ /* 0x040fe20003f24270 */
[----:B------:R-:W3:Y:S01]  /*11b60*/  LDL.LU R151, [R1+0x21c] ;  /* 0x00021c0001977983 */ /* 0x000ee20000300800 */
[----:B------:R-:W-:Y:S01]  /*11b70*/  F2FP.BF16.F32.PACK_AB R69, RZ, R69 ;  /* 0x00000045ff45723e */ /* 0x000fe200000010ff */
[-C--:B------:R-:W-:Y:S02]  /*11b80*/  FMUL R70, R70, R2.reuse ;  /* 0x0000000246467220 */ /* 0x080fe40000400000 */
[----:B------:R-:W-:Y:S01]  /*11b90*/  @P3 STG.E.U16 desc[UR36][R6.64+0x2a2], R67 ;  /* 0x0002a24306003986 */ /* 0x000fe2000c101524 */
[C---:B------:R-:W-:Y:S02]  /*11ba0*/  ISETP.GT.AND P3, PT, R0.reuse, 0x8, P0 ;  /* 0x000000080000780c */ /* 0x040fe40000764270 */
[----:B------:R-:W-:Y:S01]  /*11bb0*/  ISETP.GT.AND P0, PT, R3, 0x161, PT ;  /* 0x000001610300780c */ /* 0x000fe20003f04270 */
[----:B------:R-:W-:Y:S01]  /*11bc0*/  @P4 STG.E.U16 desc[UR36][R4.64+0x2b0], R68 ;  /* 0x0002b04404004986 */ /* 0x000fe2000c101524 */
[----:B------:R-:W-:Y:S01]  /*11bd0*/  ISETP.GT.AND P4, PT, R0, RZ, P1 ;  /* 0x000000ff0000720c */ /* 0x000fe20000f84270 */
[----:B------:R-:W-:Y:S01]  /*11be0*/  FMUL R71, R71, R2 ;  /* 0x0000000247477220 */ /* 0x000fe20000400000 */
[----:B------:R-:W-:Y:S01]  /*11bf0*/  F2FP.BF16.F32.PACK_AB R70, RZ, R70 ;  /* 0x00000046ff46723e */ /* 0x000fe200000010ff */
[----:B------:R-:W-:Y:S01]  /*11c00*/  @P5 STG.E.U16 desc[UR36][R4.64+0x2b2], R69 ;  /* 0x0002b24504005986 */ /* 0x000fe2000c101524 */
        /* <DEDUP_REMOVED lines=25> */
[----:B------:R0:W5:Y:S01]  /*11da0*/  LDL.LU R19, [R1+0x218] ;  /* 0x0002180001137983 */ /* 0x0001620000300800 */
[C---:B------:R-:W-:Y:S01]  /*11db0*/  ISETP.GT.AND P1, PT, R3.reuse, 0x170, PT ;  /* 0x000001700300780c */ /* 0x040fe20003f24270 */
[-C--:B------:R-:W-:Y:S01]  /*11dc0*/  FMUL R78, R78, R2.reuse ;  /* 0x000000024e4e7220 */ /* 0x080fe20000400000 */
[----:B------:R-:W-:Y:S01]  /*11dd0*/  F2FP.BF16.F32.PACK_AB R77, RZ, R77 ;  /* 0x0000004dff4d723e */ /* 0x000fe200000010ff */
[----:B------:R-:W-:Y:S01]  /*11de0*/  @P3 STG.E.U16 desc[UR36][R6.64+0x2c2], R75 ;  /* 0x0002c24b06003986 */ /* 0x000fe2000c101524 */
[----:B------:R-:W-:Y:S02]  /*11df0*/  ISETP.GT.AND P3, PT, R0, 0x8, P0 ;  /* 0x000000080000780c */ /* 0x000fe40000764270 */
[----:B------:R-:W-:Y:S01]  /*11e00*/  ISETP.GT.AND P0, PT, R3, 0x171, PT ;  /* 0x000001710300780c */ /* 0x000fe20003f04270 */
[----:B------:R0:W5:Y:S01]  /*11e10*/  LDL.LU R18, [R1+0x214] ;  /* 0x0002140001127983 */ /* 0x0001620000300800 */
[----:B------:R-:W-:-:S03]  /*11e20*/  FMUL R79, R79, R2 ;  /* 0x000000024f4f7220 */ /* 0x000fc60000400000 */
[----:B------:R-:W-:Y:S01]  /*11e30*/  @P4 STG.E.U16 desc[UR36][R4.64+0x2d0], R76 ;  /* 0x0002d04c04004986 */ /* 0x000fe2000c101524 */
[----:B------:R-:W-:-:S03]  /*11e40*/  ISETP.GT.AND P4, PT, R0, RZ, P1 ;  /* 0x000000ff0000720c */ /* 0x000fc60000f84270 */
[----:B------:R0:W5:Y:S01]  /*11e50*/  LDL.LU R17, [R1+0x210] ;  /* 0x0002100001117983 */ /* 0x0001620000300800 */
[----:B------:R-:W-:Y:S01]  /*11e60*/  F2FP.BF16.F32.PACK_AB R78, RZ, R78 ;  /* 0x0000004eff4e723e */ /* 0x000fe200000010ff */
[-C--:B------:R-:W-:Y:S02]  /*11e70*/  FMUL R80, R80, R2.reuse ;  /* 0x0000000250507220 */ /* 0x080fe40000400000 */
[----:B------:R0:W5:Y:S04]  /*11e80*/  LDL.LU R16, [R1+0x20c] ;  /* 0x00020c0001107983 */ /* 0x0001680000300800 */
[----:B------:R-:W-:Y:S01]  /*11e90*/  @P5 STG.E.U16 desc[UR36][R4.64+0x2d2], R77 ;  /* 0x0002d24d04005986 */ /* 0x000fe2000c101524 */
[----:B------:R-:W-:Y:S01]  /*11ea0*/  ISETP.GT.AND P5, PT, R0, RZ, P0 ;  /* 0x000000ff0000720c */ /* 0x000fe200007a4270 */
[----:B------:R-:W-:Y:S01]  /*11eb0*/  FMUL R81, R81, R2 ;  /* 0x0000000251517220 */ /* 0x000fe20000400000 */
[----:B------:R-:W-:Y:S01]  /*11ec0*/  F2FP.BF16.F32.PACK_AB R79, RZ, R79 ;  /* 0x0000004fff4f723e */ /* 0x000fe200000010ff */
[----:B------:R-:W-:Y:S01]  /*11ed0*/  @P2 STG.E.U16 desc[UR36][R6.64+0x2d0], R78 ;  /* 0x0002d04e06002986 */ /* 0x000fe2000c101524 */
[----:B------:R-:W-:-:S02]  /*11ee0*/  F2FP.BF16.F32.PACK_AB R80, RZ, R80 ;  /* 0x00000050ff50723e */ /* 0x000fc400000010ff */
[----:B------:R-:W-:Y:S02]  /*11ef0*/  ISETP.GT.AND P2, PT, R0, 0x8, P1 ;  /* 0x000000080000780c */ /* 0x000fe40000f44270 */
[C---:B------:R-:W-:Y:S01]  /*11f00*/  ISETP.GT.AND P1, PT, R3.reuse, 0x178, PT ;  /* 0x000001780300780c */ /* 0x040fe20003f24270 */
[----:B------:R-:W-:Y:S01]  /*11f10*/  @P3 STG.E.U16 desc[UR36][R6.64+0x2d2], R79 ;  /* 0x0002d24f06003986 */ /* 0x000fe2000c101524 */
[----:B------:R-:W-:Y:S01]  /*11f20*/  F2FP.BF16.F32.PACK_AB R81, RZ, R81 ;  /* 0x00000051ff51723e */ /* 0x000fe200000010ff */
[-C--:B------:R-:W-:Y:S01]  /*11f30*/  FMUL R82, R82, R2.reuse ;  /* 0x0000000252527220 */ /* 0x080fe20000400000 */
        /* <DEDUP_REMOVED lines=229> */
[C---:B------:R-:W-:Y:S02]  /*12d90*/  ISETP.GT.AND P2, PT, R0.reuse, 0x8, P1 ;  /* 0x000000080000780c */ /* 0x040fe40000f44270 */
[C---:B------:R-:W-:Y:S01]  /*12da0*/  ISETP.GT.AND P1, PT, R3.reuse, 0x1e0, PT ;  /* 0x000001e00300780c */ /* 0x040fe20003f24270 */
[----:B------:R-:W-:Y:S01]  /*12db0*/  @P3 STG.E.U16 desc[UR36][R6.64+0x3a2], R131 ;  /* 0x0003a28306003986 */ /* 0x000fe2000c101524 */
[----:B------:R-:W-:Y:S02]  /*12dc0*/  F2FP.BF16.F32.PACK_AB R133, RZ, R133 ;  /* 0x00000085ff85723e */ /* 0x000fe400000010ff */
[----:B------:R-:W-:Y:S01]  /*12dd0*/  ISETP.GT.AND P3, PT, R0, 0x8, P0 ;  /* 0x000000080000780c */ /* 0x000fe20000764270 */
[----:B------:R-:W-:Y:S01]  /*12de0*/  @P4 STG.E.U16 desc[UR36][R4.64+0x3b0], R132 ;  /* 0x0003b08404004986 */ /* 0x000fe2000c101524 */
[----:B------:R-:W-:Y:S01]  /*12df0*/  ISETP.GT.AND P0, PT, R3, 0x1e1, PT ;  /* 0x000001e10300780c */ /* 0x000fe20003f04270 */
[-C--:B------:R-:W-:Y:S01]  /*12e00*/  FMUL R134, R134, R2.reuse ;  /* 0x0000000286867220 */ /* 0x080fe20000400000 */
[----:B------:R-:W-:Y:S01]  /*12e10*/  ISETP.GT.AND P4, PT, R0, RZ, P1 ;  /* 0x000000ff0000720c */ /* 0x000fe20000f84270 */
[-C--:B------:R-:W-:Y:S01]  /*12e20*/  FMUL R135, R135, R2.reuse ;  /* 0x0000000287877220 */ /* 0x080fe20000400000 */
[----:B------:R-:W-:Y:S01]  /*12e30*/  @P5 STG.E.U16 desc[UR36][R4.64+0x3b2], R133 ;  /* 0x0003b28504005986 */ /* 0x000fe2000c101524 */
[-C--:B------:R-:W-:Y:S01]  /*12e40*/  FMUL R136, R136, R2.reuse ;  /* 0x0000000288887220 */ /* 0x080fe20000400000 */
[----:B------:R-:W-:Y:S01]  /*12e50*/  ISETP.GT.AND P5, PT, R0, RZ, P0 ;  /* 0x000000ff0000720c */ /* 0x000fe200007a4270 */
[----:B------:R-:W-:Y:S01]  /*12e60*/  FMUL R137, R137, R2 ;  /* 0x0000000289897220 */ /* 0x000fe20000400000 */
[----:B------:R-:W-:-:S02]  /*12e70*/  F2FP.BF16.F32.PACK_AB R134, RZ, R134 ;  /* 0x00000086ff86723e */ /* 0x000fc400000010ff */
[----:B------:R-:W-:Y:S02]  /*12e80*/  F2FP.BF16.F32.PACK_AB R135, RZ, R135 ;  /* 0x00000087ff87723e */ /* 0x000fe400000010ff */
[----:B------:R-:W-:Y:S01]  /*12e90*/  F2FP.BF16.F32.PACK_AB R136, RZ, R136 ;  /* 0x00000088ff88723e */ /* 0x000fe200000010ff */
[----:B------:R-:W-:Y:S01]  /*12ea0*/  @P2 STG.E.U16 desc[UR36][R6.64+0x3b0], R134 ;  /* 0x0003b08606002986 */ /* 0x000fe2000c101524 */
[----:B------:R-:W-:-:S03]  /*12eb0*/  F2FP.BF16.F32.PACK_AB R137, RZ, R137 ;  /* 0x00000089ff89723e */ /* 0x000fc600000010ff */
[----:B------:R-:W-:Y:S01]  /*12ec0*/  @P3 STG.E.U16 desc[UR36][R6.64+0x3b2], R135 ;  /* 0x0003b28706003986 */ /* 0x000fe2000c101524 */
[----:B------:R-:W-:-:S03]  /*12ed0*/  ISETP.GT.AND P1, PT, R0, 0x8, P1 ;  /* 0x000000080000780c */ /* 0x000fc60000f24270 */
[----:B------:R-:W-:Y:S01]  /*12ee0*/  @P4 STG.E.U16 desc[UR36][R4.64+0x3c0], R136 ;  /* 0x0003c08804004986 */ /* 0x000fe2000c101524 */
[----:B------:R-:W-:Y:S02]  /*12ef0*/  ISETP.GT.AND P4, PT, R3, 0x1e8, PT ;  /* 0x000001e80300780c */ /* 0x000fe40003f84270 */
[C---:B------:R-:W-:Y:S01]  /*12f00*/  ISETP.GT.AND P2, PT, R0.reuse, 0x8, P0 ;  /* 0x000000080000780c */ /* 0x040fe20000744270 */
[----:B------:R-:W-:Y:S01]  /*12f10*/  @P5 STG.E.U16 desc[UR36][R4.64+0x3c2], R137 ;  /* 0x0003c28904005986 */ /* 0x000fe2000c101524 */
[----:B------:R-:W-:Y:S01]  /*12f20*/  ISETP.GT.AND P5, PT, R0, RZ, P4 ;  /* 0x000000ff0000720c */ /* 0x000fe200027a4270 */
[-C--:B------:R-:W-:Y:S01]  /*12f30*/  FMUL R138, R138, R2.reuse ;  /* 0x000000028a8a7220 */ /* 0x080fe20000400000 */
[-C--:B------:R-:W-:Y:S01]  /*12f40*/  FMUL R139, R139, R2.reuse ;  /* 0x000000028b8b7220 */ /* 0x080fe20000400000 */
[----:B------:R-:W-:Y:S01]  /*12f50*/  FMUL R140, R140, R2 ;  /* 0x000000028c8c7220 */ /* 0x000fe20000400000 */
[----:B------:R-:W-:Y:S02]  /*12f60*/  ISETP.GT.AND P0, PT, R3, 0x1e9, PT ;  /* 0x000001e90300780c */ /* 0x000fe40003f04270 */
[----:B------:R-:W-:-:S02]  /*12f70*/  F2FP.BF16.F32.PACK_AB R138, RZ, R138 ;  /* 0x0000008aff8a723e */ /* 0x000fc400000010ff */
[----:B------:R-:W-:Y:S02]  /*12f80*/  F2FP.BF16.F32.PACK_AB R139, RZ, R139 ;  /* 0x0000008bff8b723e */ /* 0x000fe400000010ff */
[----:B------:R-:W-:Y:S02]  /*12f90*/  F2FP.BF16.F32.PACK_AB R140, RZ, R140 ;  /* 0x0000008cff8c723e */ /* 0x000fe400000010ff */
[C---:B------:R-:W-:Y:S01]  /*12fa0*/  ISETP.GT.AND P3, PT, R0.reuse, RZ, P0 ;  /* 0x000000ff0000720c */ /* 0x040fe20000764270 */
[----:B------:R-:W-:Y:S01]  /*12fb0*/  @P1 STG.E.U16 desc[UR36][R6.64+0x3c0], R138 ;  /* 0x0003c08a06001986 */ /* 0x000fe2000c101524 */
[-C--:B------:R-:W-:Y:S01]  /*12fc0*/  FMUL R141, R141, R2.reuse ;  /* 0x000000028d8d7220 */ /* 0x080fe20000400000 */
[----:B------:R-:W-:Y:S02]  /*12fd0*/  ISETP.GT.AND P4, PT, R0, 0x8, P4 ;  /* 0x000000080000780c */ /* 0x000fe40002784270 */
[----:B------:R-:W-:Y:S01]  /*12fe0*/  @P2 STG.E.U16 desc[UR36][R6.64+0x3c2], R139 ;  /* 0x0003c28b06002986 */ /* 0x000fe2000c101524 */
[----:B------:R-:W-:-:S03]  /*12ff0*/  FMUL R142, R142, R2 ;  /* 0x000000028e8e7220 */ /* 0x000fc60000400000 */
[----:B------:R-:W-:Y:S01]  /*13000*/  @P5 STG.E.U16 desc[UR36][R4.64+0x3d0], R140 ;  /* 0x0003d08c04005986 */ /* 0x000fe2000c101524 */
[C---:B------:R-:W-:Y:S01]  /*13010*/  ISETP.GT.AND P5, PT, R0.reuse, 0x8, P0 ;  /* 0x000000080000780c */ /* 0x040fe200007a4270 */
[----:B------:R-:W-:Y:S01]  /*13020*/  FMUL R143, R143, R2 ;  /* 0x000000028f8f7220 */ /* 0x000fe20000400000 */
[----:B------:R-:W-:Y:S02]  /*13030*/  F2FP.BF16.F32.PACK_AB R141, RZ, R141 ;  /* 0x0000008dff8d723e */ /* 0x000fe400000010ff */
[----:B------:R-:W-:Y:S02]  /*13040*/  F2FP.BF16.F32.PACK_AB R142, RZ, R142 ;  /* 0x0000008eff8e723e */ /* 0x000fe400000010ff */
[----:B------:R-:W-:Y:S01]  /*13050*/  F2FP.BF16.F32.PACK_AB R143, RZ, R143 ;  /* 0x0000008fff8f723e */ /* 0x000fe200000010ff */
[----:B------:R-:W-:Y:S01]  /*13060*/  @P3 STG.E.U16 desc[UR36][R4.64+0x3d2], R141 ;  /* 0x0003d28d04003986 */ /* 0x000fe2000c101524 */
[C---:B------:R-:W-:Y:S02]  /*13070*/  ISETP.GT.AND P3, PT, R3.reuse, 0x1f0, PT ;  /* 0x000001f00300780c */ /* 0x040fe40003f64270 */
[----:B------:R-:W-:Y:S01]  /*13080*/  ISETP.GT.AND P0, PT, R3, 0x1f1, PT ;  /* 0x000001f10300780c */ /* 0x000fe20003f04270 */
[----:B------:R-:W-:Y:S01]  /*13090*/  @P4 STG.E.U16 desc[UR36][R6.64+0x3d0], R142 ;  /* 0x0003d08e06004986 */ /* 0x000fe2000c101524 */
[----:B------:R-:W-:-:S03]  /*130a0*/  ISETP.GT.AND P4, PT, R0, RZ, P3 ;  /* 0x000000ff0000720c */ /* 0x000fc60001f84270 */
[----:B------:R-:W-:Y:S01]  /*130b0*/  @P5 STG.E.U16 desc[UR36][R6.64+0x3d2], R143 ;  /* 0x0003d28f06005986 */ /* 0x000fe2000c101524 */
[----:B------:R-:W-:Y:S01]  /*130c0*/  ISETP.GT.AND P5, PT, R0, RZ, P0 ;  /* 0x000000ff0000720c */ /* 0x000fe200007a4270 */
[-C--:B------:R-:W-:Y:S01]  /*130d0*/  FMUL R144, R144, R2.reuse ;  /* 0x0000000290907220 */ /* 0x080fe20000400000 */
[----:B----4-:R-:W-:Y:S01]  /*130e0*/  FMUL R145, R145, R2 ;  /* 0x0000000291917220 */ /* 0x010fe20000400000 */
[----:B------:R-:W-:-:S03]  /*130f0*/  ISETP.GT.AND P2, PT, R3, 0x1f8, PT ;  /* 0x000001f80300780c */ /* 0x000fc60003f44270 */
[----:B------:R-:W-:Y:S02]  /*13100*/  F2FP.BF16.F32.PACK_AB R144, RZ, R144 ;  /* 0x00000090ff90723e */ /* 0x000fe400000010ff */
[----:B------:R-:W-:Y:S02]  /*13110*/  F2FP.BF16.F32.PACK_AB R145, RZ, R145 ;  /* 0x00000091ff91723e */ /* 0x000fe400000010ff */
[----:B------:R-:W-:Y:S01]  /*13120*/  ISETP.GT.AND P1, PT, R3, 0x1f9, PT ;  /* 0x000001f90300780c */ /* 0x000fe20003f24270 */
[----:B------:R-:W-:Y:S01]  /*13130*/  @P4 STG.E.U16 desc[UR36][R4.64+0x3e0], R144 ;  /* 0x0003e09004004986 */ /* 0x000fe2000c101524 */
[C---:B------:R-:W-:Y:S02]  /*13140*/  ISETP.GT.AND P3, PT, R0.reuse, 0x8, P3 ;  /* 0x000000080000780c */ /* 0x040fe40001f64270 */
[C---:B------:R-:W-:Y:S01]  /*13150*/  ISETP.GT.AND P0, PT, R0.reuse, 0x8, P0 ;  /* 0x000000080000780c */ /* 0x040fe20000704270 */
[----:B------:R-:W-:Y:S01]  /*13160*/  @P5 STG.E.U16 desc[UR36][R4.64+0x3e2], R145 ;  /* 0x0003e29104005986 */ /* 0x000fe2000c101524 */
[----:B------:R-:W-:Y:S01]  /*13170*/  ISETP.GT.AND P5, PT, R0, RZ, P2 ;  /* 0x000000ff0000720c */ /* 0x000fe200017a4270 */
[-C--:B--2---:R-:W-:Y:S01]  /*13180*/  FMUL R146, R146, R2.reuse ;  /* 0x0000000292927220 */ /* 0x084fe20000400000 */
[C---:B------:R-:W-:Y:S01]  /*13190*/  ISETP.GT.AND P4, PT, R0.reuse, RZ, P1 ;  /* 0x000000ff0000720c */ /* 0x040fe20000f84270 */
[-C--:B---3--:R-:W-:Y:S01]  /*131a0*/  FMUL R147, R147, R2.reuse ;  /* 0x0000000293937220 */ /* 0x088fe20000400000 */
[----:B------:R-:W-:Y:S01]  /*131b0*/  ISETP.GT.AND P2, PT, R0, 0x8, P2 ;  /* 0x000000080000780c */ /* 0x000fe20001744270 */
[-C--:B------:R-:W-:Y:S01]  /*131c0*/  FMUL R148, R148, R2.reuse ;  /* 0x0000000294947220 */ /* 0x080fe20000400000 */
[----:B------:R-:W-:Y:S01]  /*131d0*/  FMUL R149, R149, R2 ;  /* 0x0000000295957220 */ /* 0x000fe20000400000 */
[----:B------:R-:W-:-:S02]  /*131e0*/  F2FP.BF16.F32.PACK_AB R146, RZ, R146 ;  /* 0x00000092ff92723e */ /* 0x000fc400000010ff */
[----:B------:R-:W-:Y:S02]  /*131f0*/  F2FP.BF16.F32.PACK_AB R147, RZ, R147 ;  /* 0x00000093ff93723e */ /* 0x000fe400000010ff */
[----:B------:R-:W-:Y:S02]  /*13200*/  ISETP.GT.AND P1, PT, R0, 0x8, P1 ;  /* 0x000000080000780c */ /* 0x000fe40000f24270 */
[----:B------:R-:W-:Y:S01]  /*13210*/  F2FP.BF16.F32.PACK_AB R148, RZ, R148 ;  /* 0x00000094ff94723e */ /* 0x000fe200000010ff */
[-C--:B------:R-:W-:Y:S01]  /*13220*/  FMUL R150, R150, R2.reuse ;  /* 0x0000000296967220 */ /* 0x080fe20000400000 */
[----:B------:R-:W-:Y:S01]  /*13230*/  F2FP.BF16.F32.PACK_AB R149, RZ, R149 ;  /* 0x00000095ff95723e */ /* 0x000fe200000010ff */
[----:B------:R-:W-:Y:S01]  /*13240*/  FMUL R151, R151, R2 ;  /* 0x0000000297977220 */ /* 0x000fe20000400000 */
[----:B------:R-:W-:Y:S04]  /*13250*/  @P3 STG.E.U16 desc[UR36][R6.64+0x3e0], R146 ;  /* 0x0003e09206003986 */ /* 0x000fe8000c101524 */
[----:B------:R-:W-:Y:S01]  /*13260*/  @P0 STG.E.U16 desc[UR36][R6.64+0x3e2], R147 ;  /* 0x0003e29306000986 */ /* 0x000fe2000c101524 */
[----:B------:R-:W-:-:S03]  /*13270*/  F2FP.BF16.F32.PACK_AB R150, RZ, R150 ;  /* 0x00000096ff96723e */ /* 0x000fc600000010ff */
[----:B------:R-:W-:Y:S01]  /*13280*/  @P5 STG.E.U16 desc[UR36][R4.64+0x3f0], R148 ;  /* 0x0003f09404005986 */ /* 0x000fe2000c101524 */
[----:B------:R-:W-:-:S03]  /*13290*/  F2FP.BF16.F32.PACK_AB R151, RZ, R151 ;  /* 0x00000097ff97723e */ /* 0x000fc600000010ff */
[----:B------:R1:W-:Y:S02]  /*132a0*/  @P4 STG.E.U16 desc[UR36][R4.64+0x3f2], R149 ;  /* 0x0003f29504004986 */ /* 0x0003e4000c101524 */
[----:B-1----:R-:W-:Y:S02]  /*132b0*/  @P2 IMAD.MOV.U32 R4, RZ, RZ, R6 ;  /* 0x000000ffff042224 */ /* 0x002fe400078e0006 */
[----:B------:R-:W-:-:S05]  /*132c0*/  @P2 IMAD.MOV.U32 R5, RZ, RZ, R7 ;  /* 0x000000ffff052224 */ /* 0x000fca00078e0007 */
[----:B------:R0:W-:Y:S04]  /*132d0*/  @P2 STG.E.U16 desc[UR36][R4.64+0x3f0], R150 ;  /* 0x0003f09604002986 */ /* 0x0001e8000c101524 */
[----:B------:R0:W-:Y:S02]  /*132e0*/  @P1 STG.E.U16 desc[UR36][R6.64+0x3f2], R151 ;  /* 0x0003f29706001986 */ /* 0x0001e4000c101524 */
.L_x_543:
[----:B------:R-:W-:Y:S05]  /*132f0*/  BSYNC B0 ;  /* 0x0000000000007941 */ /* 0x000fea0003800000 */
.L_x_33:
[----:B0-----:R-:W2:Y:S04]  /*13300*/  LDL.LU R5, [R1+0x200] ;  /* 0x0002000001057983 */ /* 0x001ea80000300800 */
[----:B------:R-:W2:Y:S01]  /*13310*/  LDL.LU R4, [R1+0x204] ;  /* 0x0002040001047983 */ /* 0x000ea20000300800 */
[----:B------:R-:W-:Y:S01]  /*13320*/  ULDC UR4, c[0x0][0xc] ;  /* 0x0000030000047ab9 */ /* 0x000fe20000000800 */
[----:B------:R-:W-:Y:S01]  /*13330*/  ULDC UR5, c[0x0][0x10] ;  /* 0x0000040000057ab9 */ /* 0x000fe20000000800 */
[----:B------:R-:W2:Y:S01]  /*13340*/  LDC R3, c[0x0][0x14] ;  /* 0x00000500ff037b82 */ /* 0x000ea20000000800 */
[----:B------:R-:W-:Y:S01]  /*13350*/  UIMAD.WIDE.U32 UR4, UR4, UR5, URZ ;  /* 0x00000005040472a5 */ /* 0x000fe2000f8e003f */
[----:B------:R0:W5:Y:S01]  /*13360*/  LDL R30, [R1+0x208] ;  /* 0x00020800011e7983 */ /* 0x0001620000100800 */
[----:B----4-:R-:W-:Y:S01]  /*13370*/  PRMT R0, RZ, 0x7610, R0 ;  /* 0x00007610ff007816 */ /* 0x010fe20000000000 */
[----:B------:R-:W-:-:S02]  /*13380*/  IMAD.MOV.U32 R23, RZ, RZ, -0x1 ;  /* 0xffffffffff177424 */ /* 0x000fc400078e00ff */
[----:B------:R-:W-:Y:S02]  /*13390*/  IMAD.MOV.U32 R157, RZ, RZ, -0x1 ;  /* 0xffffffffff9d7424 */ /* 0x000fe400078e00ff */
[----:B--2---:R-:W-:-:S04]  /*133a0*/  IMAD.WIDE.U32 R4, R3, UR4, R4 ;  /* 0x0000000403047c25 */ /* 0x004fc8000f8e0004 */
[----:B------:R-:W-:Y:S01]  /*133b0*/  IMAD R3, R3, UR5, RZ ;  /* 0x0000000503037c24 */ /* 0x000fe2000f8e02ff */
[----:B------:R-:W-:Y:S01]  /*133c0*/  ULDC.64 UR4, c[0x0][0x650] ;  /* 0x0001940000047ab9 */ /* 0x000fe20000000a00 */
[----:B------:R-:W-:Y:S01]  /*133d0*/  IMAD.MOV.U32 R24, RZ, RZ, R4 ;  /* 0x000000ffff187224 */ /* 0x000fe200078e0004 */
[----:B------:R-:W-:Y:S01]  /*133e0*/  ISETP.GE.U32.AND P0, PT, R4, UR4, PT ;  /* 0x0000000404007c0c */ /* 0x000fe2000bf06070 */
[----:B------:R-:W-:-:S05]  /*133f0*/  IMAD.IADD R25, R5, 0x1, R3 ;  /* 0x0000000105197824 */ /* 0x000fca00078e0203 */
[----:B------:R0:W-:Y:S01]  /*13400*/  STL [R1+0x200], R25 ;  /* 0x0002001901007387 */ /* 0x0001e20000100800 */
[----:B------:R-:W-:-:S03]  /*13410*/  ISETP.GE.U32.AND.EX P0, PT, R25, UR5, PT, P0 ;  /* 0x0000000519007c0c */ /* 0x000fc6000bf06100 */
[----:B------:R0:W-:Y:S10]  /*13420*/  STL [R1+0x204], R24 ;  /* 0x0002041801007387 */ /* 0x0001f40000100800 */
[----:B0-----:R-:W-:Y:S05]  /*13430*/  @P0 BRA `(.L_x_544) ;  /* 0x0000000400740947 */ /* 0x001fea0003800000 */
[----:B------:R-:W0:Y:S01]  /*13440*/  S2R R20, SR_CTAID.X ;  /* 0x0000000000147919 */ /* 0x000e220000002500 */
[----:B------:R-:W2:Y:S01]  /*13450*/  LDC.64 R10, c[0x0][0x628] ;  /* 0x00018a00ff0a7b82 */ /* 0x000ea20000000a00 */
[----:B------:R-:W-:Y:S01]  /*13460*/  ULDC UR4, c[0x0][0x150] ;  /* 0x0000540000047ab9 */ /* 0x000fe20000000800 */
[----:B-1-3--:R-:W-:Y:S01]  /*13470*/  IMAD.MOV.U32 R8, RZ, RZ, R24 ;  /* 0x000000ffff087224 */ /* 0x00afe200078e0018 */
[----:B------:R-:W1:Y:S01]  /*13480*/  S2R R22, SR_CTAID.Y ;  /* 0x0000000000167919 */ /* 0x000e620000002600 */
[----:B------:R-:W-:-:S04]  /*13490*/  IMAD.MOV.U32 R9, RZ, RZ, R25 ;  /* 0x000000ffff097224 */ /* 0x000fc800078e0019 */
[----:B------:R-:W3:Y:S08]  /*134a0*/  LDC R23, c[0x0][0x144] ;  /* 0x00005100ff177b82 */ /* 0x000ef00000000800 */
[----:B-----5:R-:W4:Y:S08]  /*134b0*/  LDC R12, c[0x0][0x630] ;  /* 0x00018c00ff0c7b82 */ /* 0x020f300000000800 */
[----:B------:R-:W1:Y:S01]  /*134c0*/  LDC.64 R14, c[0x0][0x620] ;  /* 0x00018800ff0e7b82 */ /* 0x000e620000000a00 */
[----:B--2---:R-:W-:-:S04]  /*134d0*/  ISETP.NE.U32.AND P0, PT, R10, RZ, PT ;  /* 0x000000ff0a00720c */ /* 0x004fc80003f05070 */
[----:B------:R-:W-:Y:S02]  /*134e0*/  ISETP.NE.AND.EX P0, PT, R11, RZ, PT, P0 ;  /* 0x000000ff0b00720c */ /* 0x000fe40003f05300 */
[----:B0-----:R-:W-:-:S05]  /*134f0*/  I2FP.F32.U32 R0, R20 ;  /* 0x0000001400007245 */ /* 0x001fca0000201000 */
[----:B------:R-:W-:-:S04]  /*13500*/  FMUL R0, R0, UR4 ;  /* 0x0000000400007c20 */ /* 0x000fc80008400000 */
[----:B------:R0:W2:Y:S02]  /*13510*/  F2I.U32.TRUNC.NTZ R21, R0 ;  /* 0x0000000000157305 */ /* 0x0000a4000020f000 */
[----:B---34-:R-:W-:Y:S05]  /*13520*/  @!P0 BRA `(.L_x_545) ;  /* 0x0000000000288947 */ /* 0x018fea0003800000 */
[----:B0-----:R-:W0:Y:S02]  /*13530*/  LDC R0, c[0x0][0x634] ;  /* 0x00018d00ff007b82 */ /* 0x001e240000000800 */
        /* <DEDUP_REMOVED lines=9> */
.L_x_545:
[-CC-:B------:R-:W-:Y:S01]  /*135d0*/  SHF.R.U64 R157, R8, R12.reuse, R9.reuse ;  /* 0x0000000c089d7219 */ /* 0x180fe20000001209 */
[----:B------:R-:W3:Y:S01]  /*135e0*/  LDC.64 R28, c[0x0][0x640] ;  /* 0x00019000ff1c7b82 */ /* 0x000ee20000000a00 */
[----:B0-----:R-:W-:Y:S01]  /*135f0*/  SHF.R.U32.HI R0, RZ, R12, R9 ;  /* 0x0000000cff007219 */ /* 0x001fe20000011609 */
[----:B------:R-:W-:Y:S01]  /*13600*/  IMAD.MOV.U32 R4, RZ, RZ, R24 ;  /* 0x000000ffff047224 */ /* 0x000fe200078e0018 */
[----:B------:R-:W-:Y:S01]  /*13610*/  IADD3 R3, P0, RZ, -R157, RZ ;  /* 0x8000009dff037210 */ /* 0x000fe20007f1e0ff */
[----:B--2---:R-:W-:Y:S01]  /*13620*/  IMAD.MOV R21, RZ, RZ, -R21 ;  /* 0x000000ffff157224 */ /* 0x004fe200078e0a15 */
[----:B------:R-:W-:Y:S01]  /*13630*/  ULDC UR4, c[0x0][0x154] ;  /* 0x0000550000047ab9 */ /* 0x000fe20000000800 */
[----:B------:R-:W-:Y:S02]  /*13640*/  IMAD.MOV.U32 R7, RZ, RZ, 0x1 ;  /* 0x00000001ff077424 */ /* 0x000fe400078e00ff */
[----:B------:R-:W0:Y:S01]  /*13650*/  LDC R6, c[0x0][0x618] ;  /* 0x00018600ff067b82 */ /* 0x000e220000000800 */
[----:B------:R-:W-:-:S02]  /*13660*/  IMAD.X R5, RZ, RZ, ~R0, P0 ;  /* 0x000000ffff057224 */ /* 0x000fc400000e0e00 */
[----:B------:R-:W-:Y:S02]  /*13670*/  IMAD R24, R23, R21, R20 ;  /* 0x0000001517187224 */ /* 0x000fe400078e0214 */
[-C--:B-1----:R-:W-:Y:S02]  /*13680*/  IMAD R0, R5, R14.reuse, RZ ;  /* 0x0000000e05007224 */ /* 0x082fe400078e02ff */
[----:B------:R-:W-:Y:S01]  /*13690*/  IMAD.MOV.U32 R5, RZ, RZ, R25 ;  /* 0x000000ffff057224 */ /* 0x000fe200078e0019 */
[----:B------:R-:W1:Y:S01]  /*136a0*/  LDC R8, c[0x0][0x608] ;  /* 0x00018200ff087b82 */ /* 0x000e620000000800 */
[----:B------:R-:W-:-:S04]  /*136b0*/  IMAD.WIDE.U32 R4, R3, R14, R4 ;  /* 0x0000000e03047225 */ /* 0x000fc800078e0004 */
[----:B------:R-:W-:-:S03]  /*136c0*/  IMAD R3, R3, R15, R0 ;  /* 0x0000000f03037224 */ /* 0x000fc600078e0200 */
[----:B------:R-:W2:Y:S01]  /*136d0*/  LDC R26, c[0x0][0x658] ;  /* 0x00019600ff1a7b82 */ /* 0x000ea20000000800 */
[----:B------:R-:W-:Y:S01]  /*136e0*/  I2FP.F32.U32 R0, R22 ;  /* 0x0000001600007245 */ /* 0x000fe20000201000 */
[----:B------:R-:W-:Y:S01]  /*136f0*/  IMAD.IADD R3, R5, 0x1, R3 ;  /* 0x0000000105037824 */ /* 0x000fe200078e0203 */
[----:B---3--:R-:W-:Y:S01]  /*13700*/  ISETP.NE.U32.AND P0, PT, R28, RZ, PT ;  /* 0x000000ff1c00720c */ /* 0x008fe20003f05070 */
[----:B------:R-:W-:Y:S02]  /*13710*/  IMAD.MOV.U32 R5, RZ, RZ, -0x1 ;  /* 0xffffffffff057424 */ /* 0x000fe400078e00ff */
[----:B------:R-:W-:Y:S02]  /*13720*/  FMUL R0, R0, UR4 ;  /* 0x0000000400007c20 */ /* 0x000fe40008400000 */
[----:B------:R-:W3:Y:S01]  /*13730*/  LDC R15, c[0x0][0x148] ;  /* 0x00005200ff0f7b82 */ /* 0x000ee20000000800 */
[----:B0-----:R-:W-:Y:S01]  /*13740*/  SHF.R.U64 R12, R4, R6, R3 ;  /* 0x00000006040c7219 */ /* 0x001fe20000001203 */
[----:B------:R0:W4:Y:S01]  /*13750*/  F2I.U32.TRUNC.NTZ R14, R0 ;  /* 0x00000000000e7305 */ /* 0x000122000020f000 */
[----:B------:R-:W-:-:S02]  /*13760*/  ISETP.NE.AND.EX P0, PT, R29, RZ, PT, P0 ;  /* 0x000000ff1d00720c */ /* 0x000fc40003f05300 */
[----:B------:R-:W-:-:S03]  /*13770*/  SHF.R.U32.HI R3, RZ, R6, R3 ;  /* 0x00000006ff037219 */ /* 0x000fc60000011603 */
[----:B------:R-:W0:Y:S01]  /*13780*/  LDC R20, c[0x0][0x600] ;  /* 0x00018000ff147b82 */ /* 0x000e220000000800 */
[-CC-:B-1----:R-:W-:Y:S02]  /*13790*/  SHF.R.U64 R10, R12, R8.reuse, R3.reuse ;  /* 0x000000080c0a7219 */ /* 0x182fe40000001203 */
[----:B------:R-:W-:-:S05]  /*137a0*/  SHF.R.U32.HI R3, RZ, R8, R3 ;  /* 0x00000008ff037219 */ /* 0x000fca0000011603 */
[----:B------:R-:W1:Y:S01]  /*137b0*/  LDC R23, c[0x0][0x648] ;  /* 0x00019200ff177b82 */ /* 0x000e620000000800 */
[-C--:B--2---:R-:W-:Y:S02]  /*137c0*/  SHF.L.U32 R4, R5, R26.reuse, RZ ;  /* 0x0000001a05047219 */ /* 0x084fe400000006ff */
[-CC-:B------:R-:W-:Y:S02]  /*137d0*/  SHF.R.U64 R13, R10, R26.reuse, R3.reuse ;  /* 0x0000001a0a0d7219 */ /* 0x180fe40000001203 */
[----:B------:R-:W-:Y:S02]  /*137e0*/  SHF.R.U32.HI R5, RZ, R26, R3 ;  /* 0x0000001aff057219 */ /* 0x000fe40000011603 */
[----:B------:R-:W-:Y:S01]  /*137f0*/  LOP3.LUT R21, RZ, R4, RZ, 0x33, !PT ;  /* 0x00000004ff157212 */ /* 0x000fe200078e33ff */
[----:B------:R-:W2:Y:S01]  /*13800*/  LDC R25, c[0x0][0x638] ;  /* 0x00018e00ff197b82 */ /* 0x000ea20000000800 */
[----:B------:R-:W-:Y:S01]  /*13810*/  SHF.L.U32 R26, R7, R26, RZ ;  /* 0x0000001a071a7219 */ /* 0x000fe200000006ff */
[----:B------:R-:W-:-:S06]  /*13820*/  IMAD.MOV.U32 R4, RZ, RZ, R13 ;  /* 0x000000ffff047224 */ /* 0x000fcc00078e000d */
[----:B------:R-:W0:Y:S01]  /*13830*/  LDC R27, c[0x0][0x610] ;  /* 0x00018400ff1b7b82 */ /* 0x000e220000000800 */
[----:B----4-:R-:W-:Y:S05]  /*13840*/  @!P0 BRA `(.L_x_546) ;  /* 0x0000000000288947 */ /* 0x010fea0003800000 */
        /* <DEDUP_REMOVED lines=10> */
.L_x_546:
[----:B------:R-:W4:Y:S01]  /*138f0*/  LDC R3, c[0x0][0x65c] ;  /* 0x00019700ff037b82 */ /* 0x000f220000000800 */
[----:B01----:R-:W-:Y:S01]  /*13900*/  SHF.R.U64 R0, R4, R23, R5 ;  /* 0x0000001704007219 */ /* 0x003fe20000001205 */
[----:B------:R-:W-:Y:S02]  /*13910*/  VIADD R5, R20, 0xffffffff ;  /* 0xffffffff14057836 */ /* 0x000fe40000000000 */
[----:B------:R-:W-:Y:S02]  /*13920*/  IMAD.MOV R14, RZ, RZ, -R14 ;  /* 0x000000ffff0e7224 */ /* 0x000fe400078e0a0e */
[----:B------:R-:W-:Y:S01]  /*13930*/  IMAD.MOV R4, RZ, RZ, -R0 ;  /* 0x000000ffff047224 */ /* 0x000fe200078e0a00 */
[----:B------:R-:W-:Y:S01]  /*13940*/  LOP3.LUT R5, R12, R5, RZ, 0xc0, !PT ;  /* 0x000000050c057212 */ /* 0x000fe200078ec0ff */
[----:B------:R-:W-:Y:S01]  /*13950*/  IMAD.MOV.U32 R6, RZ, RZ, 0x1 ;  /* 0x00000001ff067424 */ /* 0x000fe200078e00ff */
[----:B----4-:R-:W-:Y:S02]  /*13960*/  ISETP.NE.AND P0, PT, R3, 0x1, PT ;  /* 0x000000010300780c */ /* 0x010fe40003f05270 */
[----:B------:R-:W-:-:S05]  /*13970*/  LOP3.LUT R3, R10, R21, RZ, 0xc0, !PT ;  /* 0x000000150a037212 */ /* 0x000fca00078ec0ff */
[----:B------:R-:W-:Y:S02]  /*13980*/  IMAD R3, R26, R0, R3 ;  /* 0x000000001a037224 */ /* 0x000fe400078e0203 */
[----:B--2---:R-:W-:-:S04]  /*13990*/  IMAD R0, R4, R25, R13 ;  /* 0x0000001904007224 */ /* 0x004fc800078e020d */
[----:B---3--:R-:W-:Y:S02]  /*139a0*/  @P0 IMAD R24, R15, R14, R22 ;  /* 0x0000000e0f180224 */ /* 0x008fe400078e0216 */
[----:B------:R-:W-:Y:S01]  /*139b0*/  IMAD R4, R0, R20, R5 ;  /* 0x0000001400047224 */ /* 0x000fe200078e0205 */
[----:B------:R-:W-:Y:S01]  /*139c0*/  PRMT R0, R6, 0x7610, R0 ;  /* 0x0000761006007816 */ /* 0x000fe20000000000 */
[----:B------:R-:W-:-:S05]  /*139d0*/  IMAD R3, R3, R27, R24 ;  /* 0x0000001b03037224 */ /* 0x000fca00078e0218 */
[----:B------:R-:W-:Y:S02]  /*139e0*/  SEL R30, R3, R4, !P0 ;  /* 0x00000004031e7207 */ /* 0x000fe40004000000 */
[----:B------:R-:W-:-:S03]  /*139f0*/  SEL R23, R4, R3, !P0 ;  /* 0x0000000304177207 */ /* 0x000fc60004000000 */
[----:B------:R0:W-:Y:S04]  /*13a00*/  STL [R1+0x208], R30 ;  /* 0x0002081e01007387 */ /* 0x0001e80000100800 */
.L_x_544:
[----:B------:R-:W-:Y:S01]  /*13a10*/  LOP3.LUT P0, RZ, R0, 0xff, RZ, 0xc0, !PT ;  /* 0x000000ff00ff7812 */ /* 0x000fe2000780c0ff */
[----:B-----5:R-:W-:-:S12]  /*13a20*/  IMAD.MOV.U32 R22, RZ, RZ, R30 ;  /* 0x000000ffff167224 */ /* 0x020fd800078e001e */
[----:B------:R-:W-:Y:S05]  /*13a30*/  @P0 BRA `(.L_x_547) ;  /* 0xfffffed800400947 */ /* 0x000fea000383ffff */
[----:B------:R-:W-:Y:S05]  /*13a40*/  EXIT ;  /* 0x000000000000794d */ /* 0x000fea0003800000 */
.L_x_8:
[----:B------:R-:W2:Y:S01]  /*13a50*/  LDL R17, [R1+0x204] ;  /* 0x0002040001117983 */ /* 0x000ea20000100800 */
[----:B0-----:R-:W-:-:S03]  /*13a60*/  ULDC.64 UR4, c[0x0][0x650] ;  /* 0x0001940000047ab9 */ /* 0x001fc60000000a00 */
[----:B------:R-:W3:Y:S01]  /*13a70*/  LDL R18, [R1+0x200] ;  /* 0x0002000001127983 */ /* 0x000ee20000100800 */
[----:B------:R-:W-:Y:S01]  /*13a80*/  PRMT R8, RZ, 0x7610, R8 ;  /* 0x00007610ff087816 */ /* 0x000fe20000000008 */
[----:B------:R-:W-:Y:S02]  /*13a90*/  IMAD.MOV.U32 R3, RZ, RZ, -0x1 ;  /* 0xffffffffff037424 */ /* 0x000fe400078e00ff */
[----:B------:R-:W-:Y:S02]  /*13aa0*/  IMAD.MOV.U32 R2, RZ, RZ, -0x1 ;  /* 0xffffffffff027424 */ /* 0x000fe400078e00ff */
[----:B------:R-:W-:Y:S01]  /*13ab0*/  IMAD.MOV.U32 R10, RZ, RZ, -0x1 ;  /* 0xffffffffff0a7424 */ /* 0x000fe200078e00ff */
[----:B--2---:R-:W-:-:S04]  /*13ac0*/  ISETP.GE.U32.AND P0, PT, R17, UR4, PT ;  /* 0x0000000411007c0c */ /* 0x004fc8000bf06070 */
[----:B---3--:R-:W-:-:S13]  /*13ad0*/  ISETP.GE.U32.AND.EX P0, PT, R18, UR5, PT, P0 ;  /* 0x0000000512007c0c */ /* 0x008fda000bf06100 */
[----:B------:R-:W-:Y:S05]  /*13ae0*/  @P0 BRA `(.L_x_548) ;  /* 0x0000000400340947 */ /* 0x000fea0003800000 */
[----:B------:R-:W0:Y:S01]  /*13af0*/  LDC.64 R12, c[0x0][0x628] ;  /* 0x00018a00ff0c7b82 */ /* 0x000e220000000a00 */
[----:B------:R-:W-:Y:S02]  /*13b00*/  IMAD.MOV.U32 R10, RZ, RZ, R17 ;  /* 0x000000ffff0a7224 */ /* 0x000fe400078e0011 */
[----:B------:R-:W-:-:S05]  /*13b10*/  IMAD.MOV.U32 R11, RZ, RZ, R18 ;  /* 0x000000ffff0b7224 */ /* 0x000fca00078e0012 */
[----:B-1----:R-:W1:Y:S08]  /*13b20*/  LDC R16, c[0x0][0x630] ;  /* 0x00018c00ff107b82 */ /* 0x002e700000000800 */
[----:B------:R-:W2:Y:S01]  /*13b30*/  LDC.64 R20, c[0x0][0x620] ;  /* 0x00018800ff147b82 */ /* 0x000ea20000000a00 */
[----:B0-----:R-:W-:-:S04]  /*13b40*/  ISETP.NE.U32.AND P0, PT, R12, RZ, PT ;  /* 0x000000ff0c00720c */ /* 0x001fc80003f05070 */
[----:B------:R-:W-:-:S13]  /*13b50*/  ISETP.NE.AND.EX P0, PT, R13, RZ, PT, P0 ;  /* 0x000000ff0d00720c */ /* 0x000fda0003f05300 */
[----:B-12---:R-:W-:Y:S05]  /*13b60*/  @!P0 BRA `(.L_x_549) ;  /* 0x0000000000288947 */ /* 0x006fea0003800000 */
        /* <DEDUP_REMOVED lines=10> */
.L_x_549:
[----:B------:R-:W0:Y:S01]  /*13c10*/  LDC.64 R24, c[0x0][0x640] ;  /* 0x00019000ff187b82 */ /* 0x000e220000000a00 */
[-CC-:B------:R-:W-:Y:S01]  /*13c20*/  SHF.R.U64 R15, R10, R16.reuse, R11.reuse ;  /* 0x000000100a0f7219 */ /* 0x180fe2000000120b */
[----:B------:R-:W-:Y:S01]  /*13c30*/  IMAD.MOV.U32 R22, RZ, RZ, 0x1 ;  /* 0x00000001ff167424 */ /* 0x000fe200078e00ff */
[----:B------:R-:W-:Y:S02]  /*13c40*/  SHF.R.U32.HI R2, RZ, R16, R11 ;  /* 0x00000010ff027219 */ /* 0x000fe4000001160b */
[----:B------:R-:W-:-:S03]  /*13c50*/  IADD3 R9, P0, RZ, -R15, RZ ;  /* 0x8000000fff097210 */ /* 0x000fc60007f1e0ff */
[----:B------:R-:W1:Y:S02]  /*13c60*/  LDC R10, c[0x0][0x618] ;  /* 0x00018600ff0a7b82 */ /* 0x000e640000000800 */
[----:B------:R-:W-:Y:S02]  /*13c70*/  IMAD.X R3, RZ, RZ, ~R2, P0 ;  /* 0x000000ffff037224 */ /* 0x000fe400000e0e02 */
[----:B------:R-:W-:Y:S02]  /*13c80*/  IMAD.MOV.U32 R2, RZ, RZ, R17 ;  /* 0x000000ffff027224 */ /* 0x000fe400078e0011 */
[-C--:B------:R-:W-:Y:S02]  /*13c90*/  IMAD R8, R3, R20.reuse, RZ ;  /* 0x0000001403087224 */ /* 0x080fe400078e02ff */
[----:B------:R-:W2:Y:S01]  /*13ca0*/  LDC R16, c[0x0][0x608] ;  /* 0x00018200ff107b82 */ /* 0x000ea20000000800 */
[----:B------:R-:W-:Y:S02]  /*13cb0*/  IMAD.MOV.U32 R3, RZ, RZ, R18 ;  /* 0x000000ffff037224 */ /* 0x000fe400078e0012 */
[----:B------:R-:W-:-:S05]  /*13cc0*/  IMAD.WIDE.U32 R2, R9, R20, R2 ;  /* 0x0000001409027225 */ /* 0x000fca00078e0002 */
[----:B------:R-:W3:Y:S01]  /*13cd0*/  LDC R23, c[0x0][0x658] ;  /* 0x00019600ff177b82 */ /* 0x000ee20000000800 */
[----:B------:R-:W-:Y:S01]  /*13ce0*/  IMAD R9, R9, R21, R8 ;  /* 0x0000001509097224 */ /* 0x000fe200078e0208 */
[----:B0-----:R-:W-:Y:S01]  /*13cf0*/  ISETP.NE.U32.AND P0, PT, R24, RZ, PT ;  /* 0x000000ff1800720c */ /* 0x001fe20003f05070 */
[----:B------:R-:W-:Y:S02]  /*13d00*/  IMAD.MOV.U32 R8, RZ, RZ, -0x1 ;  /* 0xffffffffff087424 */ /* 0x000fe400078e00ff */
[----:B------:R-:W-:Y:S01]  /*13d10*/  IMAD.IADD R3, R3, 0x1, R9 ;  /* 0x0000000103037824 */ /* 0x000fe200078e0209 */
[----:B------:R-:W-:Y:S02]  /*13d20*/  ISETP.NE.AND.EX P0, PT, R25, RZ, PT, P0 ;  /* 0x000000ff1900720c */ /* 0x000fe40003f05300 */
[----:B------:R-:W0:Y:S02]  /*13d30*/  LDC R18, c[0x0][0x600] ;  /* 0x00018000ff127b82 */ /* 0x000e240000000800 */
[----:B-1----:R-:W-:-:S02]  /*13d40*/  SHF.R.U64 R12, R2, R10, R3 ;  /* 0x0000000a020c7219 */ /* 0x002fc40000001203 */
[----:B------:R-:W-:-:S04]  /*13d50*/  SHF.R.U32.HI R3, RZ, R10, R3 ;  /* 0x0000000aff037219 */ /* 0x000fc80000011603 */
[----:B------:R-:W1:Y:S01]  /*13d60*/  LDC R20, c[0x0][0x648] ;  /* 0x00019200ff147b82 */ /* 0x000e620000000800 */
[-CC-:B--2---:R-:W-:Y:S02]  /*13d70*/  SHF.R.U64 R17, R12, R16.reuse, R3.reuse ;  /* 0x000000100c117219 */ /* 0x184fe40000001203 */
[----:B------:R-:W-:-:S05]  /*13d80*/  SHF.R.U32.HI R2, RZ, R16, R3 ;  /* 0x00000010ff027219 */ /* 0x000fca0000011603 */
[----:B------:R-:W2:Y:S01]  /*13d90*/  LDC R21, c[0x0][0x638] ;  /* 0x00018e00ff157b82 */ /* 0x000ea20000000800 */
[-CC-:B---3--:R-:W-:Y:S02]  /*13da0*/  SHF.R.U64 R16, R17, R23.reuse, R2.reuse ;  /* 0x0000001711107219 */ /* 0x188fe40000001202 */
        /* <DEDUP_REMOVED lines=16> */
.L_x_550:
[----:B------:R-:W4:Y:S01]  /*13eb0*/  LDC R8, c[0x0][0x65c] ;  /* 0x00019700ff087b82 */ /* 0x000f220000000800 */
[----:B-1----:R-:W-:Y:S01]  /*13ec0*/  SHF.R.U64 R3, R2, R20, R3 ;  /* 0x0000001402037219 */ /* 0x002fe20000001203 */
[----:B0-----:R-:W-:Y:S01]  /*13ed0*/  VIADD R9, R18, 0xffffffff ;  /* 0xffffffff12097836 */ /* 0x001fe20000000000 */
[----:B------:R-:W-:Y:S01]  /*13ee0*/  SHF.L.U32 R22, R22, R23, RZ ;  /* 0x0000001716167219 */ /* 0x000fe200000006ff */
[----:B------:R-:W-:Y:S01]  /*13ef0*/  IMAD.MOV.U32 R10, RZ, RZ, R15 ;  /* 0x000000ffff0a7224 */ /* 0x000fe200078e000f */
[----:B------:R-:W-:Y:S01]  /*13f00*/  LOP3.LUT R2, R17, R26, RZ, 0xc0, !PT ;  /* 0x0000001a11027212 */ /* 0x000fe200078ec0ff */
[----:B------:R-:W-:-:S04]  /*13f10*/  IMAD.MOV R5, RZ, RZ, -R3 ;  /* 0x000000ffff057224 */ /* 0x000fc800078e0a03 */
[----:B------:R-:W-:Y:S02]  /*13f20*/  IMAD R3, R22, R3, R2 ;  /* 0x0000000316037224 */ /* 0x000fe400078e0202 */
[----:B--2---:R-:W-:Y:S01]  /*13f30*/  IMAD R2, R5, R21, R16 ;  /* 0x0000001505027224 */ /* 0x004fe200078e0210 */
[----:B----4-:R-:W-:Y:S01]  /*13f40*/  ISETP.NE.AND P0, PT, R8, 0x1, PT ;  /* 0x000000010800780c */ /* 0x010fe20003f05270 */
[----:B------:R-:W-:-:S12]  /*13f50*/  IMAD.MOV.U32 R8, RZ, RZ, 0x1 ;  /* 0x00000001ff087424 */ /* 0x000fd800078e00ff */
[----:B------:R-:W-:Y:S01]  /*13f60*/  @P0 IMAD R6, R7, R14, R4 ;  /* 0x0000000e07060224 */ /* 0x000fe200078e0204 */
[----:B------:R-:W-:-:S03]  /*13f70*/  LOP3.LUT R7, R12, R9, RZ, 0xc0, !PT ;  /* 0x000000090c077212 */ /* 0x000fc600078ec0ff */
[----:B---3--:R-:W-:Y:S02]  /*13f80*/  IMAD R3, R3, R27, R6 ;  /* 0x0000001b03037224 */ /* 0x008fe400078e0206 */
[----:B------:R-:W-:-:S05]  /*13f90*/  IMAD R4, R2, R18, R7 ;  /* 0x0000001202047224 */ /* 0x000fca00078e0207 */
[----:B------:R-:W-:Y:S02]  /*13fa0*/  SEL R2, R4, R3, !P0 ;  /* 0x0000000304027207 */ /* 0x000fe40004000000 */
[----:B------:R-:W-:-:S07]  /*13fb0*/  SEL R3, R3, R4, !P0 ;  /* 0x0000000403037207 */ /* 0x000fce0004000000 */
.L_x_548:
[----:B------:R-:W-:-:S08]  /*13fc0*/  NOP ;  /* 0x0000000000007918 */ /* 0x000fd00000000000 */
[----:B-1----:R-:W0:-:S00]  /*13fd0*/  USETMAXREG.DEALLOC.CTAPOOL 0x18 ;  /* 0x00000018000079c8 */ /* 0x002e0000080e0500 */
[----:B0-----:R-:W-:-:S13]  /*13fe0*/  ISETP.NE.AND P0, PT, R0, RZ, PT ;  /* 0x000000ff0000720c */ /* 0x001fda0003f05270 */
[----:B------:R-:W-:Y:S05]  /*13ff0*/  @P0 EXIT ;  /* 0x000000000000094d */ /* 0x000fea0003800000 */
[----:B------:R-:W-:Y:S01]  /*14000*/  LOP3.LUT P0, RZ, R8, 0xff, RZ, 0xc0, !PT ;  /* 0x000000ff08ff7812 */ /* 0x000fe2000780c0ff */
[----:B------:R-:W-:Y:S02]  /*14010*/  IMAD.MOV.U32 R0, RZ, RZ, 0x1 ;  /* 0x00000001ff007424 */ /* 0x000fe400078e00ff */
[----:B------:R-:W-:-:S10]  /*14020*/  IMAD.MOV.U32 R6, RZ, RZ, RZ ;  /* 0x000000ffff067224 */ /* 0x000fd400078e00ff */
[----:B------:R-:W-:Y:S05]  /*14030*/  @!P0 BRA `(.L_x_551) ;  /* 0x0000000c00588947 */ /* 0x000fea0003800000 */
[----:B------:R-:W0:Y:S01]  /*14040*/  LDC R0, c[0x0][0x28c] ;  /* 0x0000a300ff007b82 */ /* 0x000e220000000800 */
[----:B------:R-:W1:Y:S01]  /*14050*/  S2R R16, SR_CgaCtaId ;  /* 0x0000000000107919 */ /* 0x000e620000008800 */
[----:B------:R-:W-:Y:S01]  /*14060*/  ULDC UR5, c[0x0][0x600] ;  /* 0x0001800000057ab9 */ /* 0x000fe20000000800 */
[----:B------:R-:W-:Y:S01]  /*14070*/  ULDC UR4, c[0x0][0xc] ;  /* 0x0000030000047ab9 */ /* 0x000fe20000000800 */
[----:B------:R-:W-:Y:S01]  /*14080*/  UIADD3 UR16, UR5, -0x1, URZ ;  /* 0xffffffff05107890 */ /* 0x000fe2000fffe03f */
[----:B------:R-:W-:Y:S01]  /*14090*/  BSSY B0, `(.L_x_551) ;  /* 0x00000d0000007945 */ /* 0x000fe20003800000 */
[----:B------:R-:W-:Y:S01]  /*140a0*/  ULDC UR6, c[0x0][0x658] ;  /* 0x0001960000067ab9 */ /* 0x000fe20000000800 */
[----:B------:R-:W-:Y:S01]  /*140b0*/  ULDC UR5, c[0x0][0x10] ;  /* 0x0000040000057ab9 */ /* 0x000fe20000000800 */
[----:B------:R-:W-:Y:S01]  /*140c0*/  UMOV UR7, 0xffffffff ;  /* 0xffffffff00077882 */ /* 0x000fe20000000000 */
[----:B------:R-:W-:Y:S01]  /*140d0*/  UMOV UR8, 0x1 ;  /* 0x0000000100087882 */ /* 0x000fe20000000000 */
[----:B------:R-:W-:Y:S01]  /*140e0*/  UIMAD.WIDE.U32 UR4, UR4, UR5, URZ ;  /* 0x00000005040472a5 */ /* 0x000fe2000f8e003f */
[----:B------:R-:W-:Y:S01]  /*140f0*/  IMAD.MOV.U32 R11, RZ, RZ, 0x1 ;  /* 0x00000001ff0b7424 */ /* 0x000fe200078e00ff */
[----:B------:R-:W-:Y:S01]  /*14100*/  USHF.L.U32 UR7, UR7, UR6, URZ ;  /* 0x0000000607077299 */ /* 0x000fe2000800063f */
[----:B------:R-:W-:Y:S01]  /*14110*/  LOP3.LUT R8, R19, 0x2, RZ, 0xfc, !PT ;  /* 0x0000000213087812 */ /* 0x000fe200078efcff */
[----:B------:R-:W-:Y:S01]  /*14120*/  USHF.L.U32 UR18, UR8, UR6, URZ ;  /* 0x0000000608127299 */ /* 0x000fe2000800063f */
[----:B------:R-:W-:Y:S01]  /*14130*/  IMAD.MOV.U32 R6, RZ, RZ, RZ ;  /* 0x000000ffff067224 */ /* 0x000fe200078e00ff */
[----:B------:R-:W-:Y:S01]  /*14140*/  ULOP3.LUT UR17, URZ, UR7, URZ, 0x33, !UPT ;  /* 0x000000073f117292 */ /* 0x000fe2000f8e333f */
[----:B------:R-:W-:Y:S01]  /*14150*/  ULDC UR6, c[0x0][0x14] ;  /* 0x0000050000067ab9 */ /* 0x000fe20000000800 */
[----:B------:R-:W-:Y:S01]  /*14160*/  ULDC.64 UR22, c[0x0][0x198] ;  /* 0x0000660000167ab9 */ /* 0x000fe20000000a00 */
[----:B------:R-:W-:-:S02]  /*14170*/  UIMAD.WIDE.U32 UR20, UR4, UR6, URZ ;  /* 0x00000006041472a5 */ /* 0x000fc4000f8e003f */
[----:B------:R-:W-:Y:S01]  /*14180*/  UIMAD UR13, UR5, UR6, URZ ;  /* 0x00000006050d72a4 */ /* 0x000fe2000f8e023f */
[----:B0-----:R-:W-:-:S03]  /*14190*/  VIADD R0, R0, 0xf ;  /* 0x0000000f00007836 */ /* 0x001fc60000000000 */
[----:B------:R-:W-:Y:S02]  /*141a0*/  UIADD3 UR13, UR21, UR13, URZ ;  /* 0x0000000d150d7290 */ /* 0x000fe4000fffe03f */
[----:B------:R-:W-:-:S04]  /*141b0*/  SHF.R.S32.HI R5, RZ, 0x1f, R0 ;  /* 0x0000001fff057819 */ /* 0x000fc80000011400 */
[----:B------:R-:W-:Y:S01]  /*141c0*/  LEA.HI R5, R5, R0, RZ, 0x4 ;  /* 0x0000000005057211 */ /* 0x000fe200078f20ff */
[C---:B-1----:R-:W-:Y:S02]  /*141d0*/  IMAD.SHL.U32 R17, R16.reuse, 0x100, RZ ;  /* 0x0000010010117824 */ /* 0x042fe400078e00ff */
[----:B------:R-:W-:Y:S01]  /*141e0*/  IMAD.SHL.U32 R16, R16, 0x1000, RZ ;  /* 0x0000100010107824 */ /* 0x000fe200078e00ff */
[----:B------:R-:W-:Y:S01]  /*141f0*/  SHF.R.S32.HI R7, RZ, 0x4, R5 ;  /* 0x00000004ff077819 */ /* 0x000fe20000011405 */
[----:B------:R-:W-:Y:S01]  /*14200*/  IMAD.MOV.U32 R0, RZ, RZ, 0x1 ;  /* 0x00000001ff007424 */ /* 0x000fe200078e00ff */
[----:B------:R-:W-:Y:S02]  /*14210*/  LOP3.LUT R17, R17, 0x100, RZ, 0xc0, !PT ;  /* 0x0000010011117812 */ /* 0x000fe400078ec0ff */
[----:B------:R-:W-:Y:S01]  /*14220*/  LOP3.LUT R16, R16, 0x1000, RZ, 0xc0, !PT ;  /* 0x0000100010107812 */ /* 0x000fe200078ec0ff */
[----:B------:R-:W-:-:S07]  /*14230*/  VIADD R18, R7, 0x1 ;  /* 0x0000000107127836 */ /* 0x000fce0000000000 */
.L_x_562:
[----:B------:R-:W-:-:S03]  /*14240*/  UMOV UR4, 0xffffffff ;  /* 0xffffffff00047882 */ /* 0x000fc60000000000 */
[----:B------:R-:W-:Y:S05]  /*14250*/  BRA.DIV UR4, `(.L_x_552) ;  /* 0x0000001204b87947 */ /* 0x000fea000b800000 */
[----:B------:R-:W-:-:S13]  /*14260*/  ELECT P6, URZ, PT ;  /* 0x00000000003f782f */ /* 0x000fda00038c0000 */
.L_x_580:
[----:B------:R-:W0:Y:S01]  /*14270*/  LDC R4, c[0x0][0x28c] ;  /* 0x0000a300ff047b82 */ /* 0x000e220000000800 */
[----:B------:R-:W-:Y:S01]  /*14280*/  BSSY B1, `(.L_x_553) ;  /* 0x0000039000017945 */ /* 0x000fe20003800000 */
[----:B0-----:R-:W-:-:S13]  /*14290*/  ISETP.LT.OR P6, PT, R4, 0x1, !P6 ;  /* 0x000000010400780c */ /* 0x001fda00077c1670 */
[----:B------:R-:W-:Y:S05]  /*142a0*/  @P6 BRA `(.L_x_554) ;  /* 0x0000000000d86947 */ /* 0x000fea0003800000 */
[----:B------:R-:W-:Y:S02]  /*142b0*/  IMAD R2, R2, 0x200, R17 ;  /* 0x0000020002027824 */ /* 0x000fe400078e0211 */
[----:B------:R-:W-:Y:S02]  /*142c0*/  IMAD.SHL.U32 R3, R3, 0x80, RZ ;  /* 0x0000008003037824 */ /* 0x000fe400078e00ff */
[----:B------:R-:W-:Y:S02]  /*142d0*/  IMAD.MOV.U32 R4, RZ, RZ, RZ ;  /* 0x000000ffff047224 */ /* 0x000fe400078e00ff */
[----:B------:R-:W-:Y:S02]  /*142e0*/  IMAD.MOV.U32 R5, RZ, RZ, R18 ;  /* 0x000000ffff057224 */ /* 0x000fe400078e0012 */
[----:B------:R-:W-:Y:S02]  /*142f0*/  IMAD.MOV.U32 R9, RZ, RZ, R0 ;  /* 0x000000ffff097224 */ /* 0x000fe400078e0000 */
[----:B------:R-:W-:-:S07]  /*14300*/  IMAD.MOV.U32 R12, RZ, RZ, R6 ;  /* 0x000000ffff0c7224 */ /* 0x000fce00078e0006 */
.L_x_557:
[----:B------:R-:W0:Y:S01]  /*14310*/  S2R R13, SR_CgaCtaId ;  /* 0x00000000000d7919 */ /* 0x000e220000008800 */
[----:B------:R-:W-:Y:S02]  /*14320*/  MOV R14, 0x400 ;  /* 0x00000400000e7802 */ /* 0x000fe40000000f00 */
[----:B------:R-:W-:Y:S02]  /*14330*/  SHF.L.U32 R15, R9, 0x1f, RZ ;  /* 0x0000001f090f7819 */ /* 0x000fe400000006ff */
[----:B0-----:R-:W-:-:S05]  /*14340*/  LEA R13, R13, R14, 0x18 ;  /* 0x0000000e0d0d7211 */ /* 0x001fca00078ec0ff */
[----:B------:R-:W-:-:S04]  /*14350*/  IMAD R14, R12, 0x8, R13 ;  /* 0x000000080c0e7824 */ /* 0x000fc800078e020d */
[----:B------:R-:W0:Y:S02]  /*14360*/  SYNCS.PHASECHK.TRANS64.TRYWAIT P0, [R14+URZ+0x58], R15 ;  /* 0x0000580f0e0075a7 */ /* 0x000e24000800017f */
[----:B0-----:R-:W-:Y:S05]  /*14370*/  @!P0 BRA `(.L_x_555) ;  /* 0x0000001000908947 */ /* 0x001fea0003800000 */
.L_x_581:
[----:B0-----:R-:W0:Y:S02]  /*14380*/  S2R R15, SR_TID.X ;  /* 0x00000000000f7919 */ /* 0x001e240000002100 */
[----:B0-----:R-:W-:-:S13]  /*14390*/  LOP3.LUT P0, RZ, R15, 0x7f, RZ, 0xc0, !PT ;  /* 0x0000007f0fff7812 */ /* 0x001fda000780c0ff */
[----:B------:R-:W0:Y:S02]  /*143a0*/  @!P0 LDC R15, c[0x0][0x500] ;  /* 0x00014000ff0f8b82 */ /* 0x000e240000000800 */
[----:B0-----:R0:W-:Y:S02]  /*143b0*/  @!P0 SYNCS.ARRIVE.TRANS64 RZ, [R14+URZ], R15 ;  /* 0x0000000f0eff89a7 */ /* 0x0011e4000800003f */
[----:B0-----:R-:W-:-:S04]  /*143c0*/  PRMT R15, R8, 0x9910, RZ ;  /* 0x00009910080f7816 */ /* 0x001fc800000000ff */
[----:B------:R-:W-:-:S13]  /*143d0*/  ISETP.NE.AND P0, PT, R15, 0x2, PT ;  /* 0x000000020f00780c */ /* 0x000fda0003f05270 */
[----:B------:R-:W-:Y:S05]  /*143e0*/  @P0 BRA `(.L_x_556) ;  /* 0x0000000000040947 */ /* 0x000fea0003800000 */
[----:B------:R-:W-:Y:S01]  /*143f0*/  BPT.TRAP 0x1 ;  /* 0x000000040000795c */ /* 0x000fe20000300000 */
.L_x_556:
[----:B------:R-:W-:Y:S01]  /*14400*/  R2UR UR9, R14 ;  /* 0x000000000e0972ca */ /* 0x000fe200000e0000 */
[--C-:B------:R-:W-:Y:S01]  /*14410*/  IMAD R14, R12, 0x1000, R13.reuse ;  /* 0x000010000c0e7824 */ /* 0x100fe200078e020d */
[----:B------:R-:W-:Y:S01]  /*14420*/  UIADD3 UR4, UP0, UR22, 0xf0, URZ ;  /* 0x000000f016047890 */ /* 0x000fe2000ff1e03f */
[----:B------:R-:W-:Y:S01]  /*14430*/  VIADD R5, R5, 0xffffffff ;  /* 0xffffffff05057836 */ /* 0x000fe20000000000 */
[----:B------:R-:W-:Y:S01]  /*14440*/  R2UR UR11, R3 ;  /* 0x00000000030b72ca */ /* 0x000fe200000e0000 */
[----:B------:R-:W-:Y:S01]  /*14450*/  UIADD3 UR24, UP1, UR22, 0x1f0, URZ ;  /* 0x000001f016187890 */ /* 0x000fe2000ff3e03f */
[----:B------:R-:W-:Y:S01]  /*14460*/  R2UR UR5, R14 ;  /* 0x000000000e0572ca */ /* 0x000fe200000e0000 */
[----:B------:R-:W-:Y:S01]  /*14470*/  IMAD R14, R12, 0x2000, R16 ;  /* 0x000020000c0e7824 */ /* 0x000fe200078e0210 */
[----:B------:R-:W-:Y:S01]  /*14480*/  R2UR UR10, R4 ;  /* 0x00000000040a72ca */ /* 0x000fe200000e0000 */
[----:B------:R-:W-:Y:S01]  /*14490*/  VIADD R12, R12, 0x1 ;  /* 0x000000010c0c7836 */ /* 0x000fe20000000000 */
[----:B------:R-:W-:Y:S01]  /*144a0*/  R2UR UR12, R10 ;  /* 0x000000000a0c72ca */ /* 0x000fe200000e0000 */
[----:B------:R-:W-:Y:S01]  /*144b0*/  IMAD R14, R14, 0x2, R13 ;  /* 0x000000020e0e7824 */ /* 0x000fe200078e020d */
[----:B------:R-:W-:Y:S01]  /*144c0*/  R2UR UR19, R2 ;  /* 0x00000000021372ca */ /* 0x000fe200000e0000 */
[----:B------:R-:W-:Y:S01]  /*144d0*/  UIADD3.X UR25, URZ, UR23, URZ, UP1, !UPT ;  /* 0x000000173f197290 */ /* 0x000fe20008ffe43f */
[----:B------:R-:W-:Y:S01]  /*144e0*/  ISETP.GT.AND P1, PT, R5, 0x1, PT ;  /* 0x000000010500780c */ /* 0x000fe20003f24270 */
[----:B------:R-:W-:Y:S01]  /*144f0*/  UMOV UR6, 0x0 ;  /* 0x0000000000067882 */ /* 0x000fe20000000000 */
[----:B------:R-:W-:Y:S01]  /*14500*/  R2UR UR8, R14 ;  /* 0x000000000e0872ca */ /* 0x000fe200000e0000 */
[----:B------:R-:W-:Y:S01]  /*14510*/  UMOV UR7, 0x10000000 ;  /* 0x1000000000077882 */ /* 0x000fe20000000000 */
[----:B------:R-:W-:Y:S01]  /*14520*/  ISETP.NE.AND P0, PT, R12, 0xb, PT ;  /* 0x0000000b0c00780c */ /* 0x000fe20003f05270 */
[----:B------:R-:W-:Y:S01]  /*14530*/  UIADD3 UR14, UR5, 0x180, URZ ;  /* 0x00000180050e7890 */ /* 0x000fe2000fffe03f */
[----:B------:R-:W-:Y:S01]  /*14540*/  VIADD R4, R4, 0x10 ;  /* 0x0000001004047836 */ /* 0x000fe20000000000 */
[----:B------:R-:W-:Y:S01]  /*14550*/  UIADD3.X UR5, URZ, UR23, URZ, UP0, !UPT ;  /* 0x000000173f057290 */ /* 0x000fe200087fe43f */
[----:B------:R-:W-:Y:S01]  /*14560*/  SEL R14, RZ, 0x1, P0 ;  /* 0x00000001ff0e7807 */ /* 0x000fe20000000000 */
[----:B------:R-:W-:Y:S01]  /*14570*/  UMOV UR26, 0x30000 ;  /* 0x00030000001a7882 */ /* 0x000fe20000000000 */
[----:B------:R-:W-:-:S02]  /*14580*/  SEL R12, R12, RZ, P0 ;  /* 0x000000ff0c0c7207 */ /* 0x000fc40000000000 */
[----:B------:R-:W-:-:S03]  /*14590*/  LOP3.LUT R9, R9, R14, RZ, 0x3c, !PT ;  /* 0x0000000e09097212 */ /* 0x000fc600078e3cff */
[----:B------:R-:W-:-:S03]  /*145a0*/  UIADD3 UR15, UR8, 0xb180, URZ ;  /* 0x0000b180080f7890 */ /* 0x000fc6000fffe03f */
[----:B------:R-:W-:Y:S02]  /*145b0*/  UMOV UR8, UR14 ;  /* 0x0000000e00087c82 */ /* 0x000fe40008000000 */
[----:B------:R0:W-:Y:S02]  /*145c0*/  UTMALDG.3D [UR8], [UR4], desc[UR6] ;  /* 0x00000608040075b4 */ /* 0x0001e40008011000 */
[----:B0-----:R-:W-:Y:S01]  /*145d0*/  UMOV UR8, UR15 ;  /* 0x0000000f00087c82 */ /* 0x001fe20008000000 */
[----:B------:R-:W-:Y:S02]  /*145e0*/  UMOV UR11, UR19 ;  /* 0x00000013000b7c82 */ /* 0x000fe40008000000 */
[----:B------:R0:W-:Y:S02]  /*145f0*/  UTMALDG.3D.MULTICAST [UR8], [UR24], UR26, desc[UR6] ;  /* 0x00000608180073b4 */ /* 0x0001e4000801181a */
[----:B0-----:R-:W-:Y:S05]  /*14600*/  @P1 BRA `(.L_x_557) ;  /* 0xfffffffc00401947 */ /* 0x001fea000383ffff */
.L_x_554:
[----:B------:R-:W-:Y:S05]  /*14610*/  BSYNC B1 ;  /* 0x0000000000017941 */ /* 0x000fea0003800000 */
.L_x_553:
[----:B------:R-:W2:Y:S01]  /*14620*/  LDL.LU R15, [R1+0x200] ;  /* 0x00020000010f7983 */ /* 0x000ea20000300800 */
[----:B------:R-:W-:Y:S01]  /*14630*/  LOP3.LUT P0, RZ, R11, 0xff, RZ, 0xc0, !PT ;  /* 0x000000ff0bff7812 */ /* 0x000fe2000780c0ff */
[C---:B------:R-:W-:Y:S01]  /*14640*/  IMAD.IADD R6, R7.reuse, 0x1, R6 ;  /* 0x0000000107067824 */ /* 0x040fe200078e0206 */
[----:B------:R-:W-:Y:S01]  /*14650*/  ULDC.64 UR4, c[0x0][0x650] ;  /* 0x0001940000047ab9 */ /* 0x000fe20000000a00 */
[----:B------:R-:W3:Y:S01]  /*14660*/  LDL.LU R14, [R1+0x204] ;  /* 0x00020400010e7983 */ /* 0x000ee20000300800 */
[----:B------:R-:W-:Y:S01]  /*14670*/  ISETP.GE.U32.AND P1, PT, R7, 0xb, PT ;  /* 0x0000000b0700780c */ /* 0x000fe20003f26070 */
[----:B------:R-:W-:Y:S01]  /*14680*/  BSSY B1, `(.L_x_558) ;  /* 0x000006e000017945 */ /* 0x000fe20003800000 */
[----:B------:R-:W-:Y:S01]  /*14690*/  IMAD.MOV.U32 R10, RZ, RZ, -0x1 ;  /* 0xffffffffff0a7424 */ /* 0x000fe200078e00ff */
[----:B------:R-:W-:Y:S02]  /*146a0*/  PRMT R4, RZ, 0x7610, R4 ;  /* 0x00007610ff047816 */ /* 0x000fe40000000004 */
[----:B------:R-:W-:-:S04]  /*146b0*/  PRMT R11, RZ, 0x7610, R11 ;  /* 0x00007610ff0b7816 */ /* 0x000fc8000000000b */
[----:B------:R-:W0:Y:S01]  /*146c0*/  @P0 S2R R3, SR_CgaCtaId ;  /* 0x0000000000030919 */ /* 0x000e220000008800 */
[----:B------:R-:W-:-:S04]  /*146d0*/  @P0 MOV R2, 0x400 ;  /* 0x0000040000020802 */ /* 0x000fc80000000f00 */
[----:B0-----:R-:W-:-:S04]  /*146e0*/  @P0 LEA R2, R3, R2, 0x18 ;  /* 0x0000000203020211 */ /* 0x001fc800078ec0ff */
[----:B------:R0:W-:Y:S01]  /*146f0*/  @P0 SYNCS.ARRIVE.TRANS64.A1T0 RZ, [R2+URZ+0xc8], RZ ;  /* 0x0000c8ff02ff09a7 */ /* 0x0001e2000810003f */
[----:B------:R-:W-:-:S04]  /*14700*/  ISETP.GT.U32.AND P0, PT, R6, 0xa, PT ;  /* 0x0000000a0600780c */ /* 0x000fc80003f04070 */
[----:B------:R-:W-:Y:S01]  /*14710*/  ISETP.LT.U32.AND P0, PT, R7, 0xb, P0 ;  /* 0x0000000b0700780c */ /* 0x000fe20000701070 */
[----:B0-----:R-:W-:-:S04]  /*14720*/  IMAD.WIDE.U32 R2, R6, -0x45d1745d, RZ ;  /* 0xba2e8ba306027825 */ /* 0x001fc800078e00ff */
[----:B------:R-:W-:Y:S01]  /*14730*/  IMAD.MOV.U32 R2, RZ, RZ, -0x1 ;  /* 0xffffffffff027424 */ /* 0x000fe200078e00ff */
[----:B------:R-:W-:Y:S02]  /*14740*/  SHF.R.U32.HI R5, RZ, 0x3, R3 ;  /* 0x00000003ff057819 */ /* 0x000fe40000011603 */
[----:B------:R-:W-:-:S03]  /*14750*/  SEL R3, RZ, 0x1, !P0 ;  /* 0x00000001ff037807 */ /* 0x000fc60004000000 */
[----:B------:R-:W-:Y:S01]  /*14760*/  IMAD R6, R5, -0xb, R6 ;  /* 0xfffffff505067824 */ /* 0x000fe200078e0206 */
[----:B------:R-:W-:Y:S01]  /*14770*/  LOP3.LUT R0, R0, R3, RZ, 0x3c, !PT ;  /* 0x0000000300007212 */ /* 0x000fe200078e3cff */
[----:B------:R-:W-:-:S03]  /*14780*/  IMAD.MOV.U32 R3, RZ, RZ, -0x1 ;  /* 0xffffffffff037424 */ /* 0x000fc600078e00ff */
[----:B------:R-:W-:Y:S02]  /*14790*/  @P1 LOP3.LUT R0, R0, 0x1, R5, 0x78, !PT ;  /* 0x0000000100001812 */ /* 0x000fe400078e7805 */
[----:B---3--:R-:W-:-:S04]  /*147a0*/  IADD3 R14, P0, R14, UR20, RZ ;  /* 0x000000140e0e7c10 */ /* 0x008fc8000ff1e0ff */
[----:B--2---:R-:W-:Y:S01]  /*147b0*/  IADD3.X R15, R15, UR13, RZ, P0, !PT ;  /* 0x0000000d0f0f7c10 */ /* 0x004fe200087fe4ff */
[----:B------:R0:W-:Y:S01]  /*147c0*/  STL [R1+0x204], R14 ;  /* 0x0002040e01007387 */ /* 0x0001e20000100800 */
[----:B------:R-:W-:-:S03]  /*147d0*/  ISETP.GE.U32.AND P0, PT, R14, UR4, PT ;  /* 0x000000040e007c0c */ /* 0x000fc6000bf06070 */
[----:B------:R0:W-:Y:S01]  /*147e0*/  STL [R1+0x200], R15 ;  /* 0x0002000f01007387 */ /* 0x0001e20000100800 */
[----:B------:R-:W-:-:S13]  /*147f0*/  ISETP.GE.U32.AND.EX P0, PT, R15, UR5, PT, P0 ;  /* 0x000000050f007c0c */ /* 0x000fda000bf06100 */
[----:B0-----:R-:W-:Y:S05]  /*14800*/  @P0 BRA `(.L_x_559) ;  /* 0x0000000400540947 */ /* 0x001fea0003800000 */
[----:B------:R-:W0:Y:S01]  /*14810*/  S2R R9, SR_CTAID.X ;  /* 0x0000000000097919 */ /* 0x000e220000002500 */
[----:B------:R-:W1:Y:S01]  /*14820*/  LDC R13, c[0x0][0x65c] ;  /* 0x00019700ff0d7b82 */ /* 0x000e620000000800 */
[----:B------:R-:W-:Y:S01]  /*14830*/  ULDC UR4, c[0x0][0x150] ;  /* 0x0000540000047ab9 */ /* 0x000fe20000000800 */
[----:B------:R-:W-:Y:S01]  /*14840*/  ULDC UR7, c[0x0][0x630] ;  /* 0x00018c0000077ab9 */ /* 0x000fe20000000800 */
[----:B------:R-:W2:Y:S05]  /*14850*/  S2R R2, SR_CTAID.Y ;  /* 0x0000000000027919 */ /* 0x000eaa0000002600 */
[----:B------:R-:W3:Y:S01]  /*14860*/  LDC R4, c[0x0][0x144] ;  /* 0x00005100ff047b82 */ /* 0x000ee20000000800 */
[----:B-1----:R-:W-:-:S02]  /*14870*/  ISETP.NE.AND P2, PT, R13, 0x1, PT ;  /* 0x000000010d00780c */ /* 0x002fc40003f45270 */
[----:B0-----:R-:W-:-:S05]  /*14880*/  I2FP.F32.U32 R3, R9 ;  /* 0x0000000900037245 */ /* 0x001fca0000201000 */
[----:B------:R-:W-:Y:S01]  /*14890*/  FMUL R5, R3, UR4 ;  /* 0x0000000403057c20 */ /* 0x000fe20008400000 */
[----:B--2---:R-:W-:Y:S01]  /*148a0*/  I2FP.F32.U32 R3, R2 ;  /* 0x0000000200037245 */ /* 0x004fe20000201000 */
[----:B------:R-:W-:-:S04]  /*148b0*/  ULDC UR4, c[0x0][0x154] ;  /* 0x0000550000047ab9 */ /* 0x000fc80000000800 */
[----:B------:R-:W-:Y:S01]  /*148c0*/  FMUL R12, R3, UR4 ;  /* 0x00000004030c7c20 */ /* 0x000fe20008400000 */
[----:B------:R-:W0:Y:S01]  /*148d0*/  F2I.U32.TRUNC.NTZ R5, R5 ;  /* 0x0000000500057305 */ /* 0x000e22000020f000 */
[----:B------:R-:W1:Y:S01]  /*148e0*/  LDC R3, c[0x0][0x148] ;  /* 0x00005200ff037b82 */ /* 0x000e620000000800 */
[----:B------:R-:W-:Y:S02]  /*148f0*/  ULDC.64 UR4, c[0x0][0x628] ;  /* 0x00018a0000047ab9 */ /* 0x000fe40000000a00 */
[----:B------:R-:W-:-:S04]  /*14900*/  ISETP.NE.U32.AND P0, PT, RZ, UR4, PT ;  /* 0x00000004ff007c0c */ /* 0x000fc8000bf05070 */
[----:B------:R-:W2:Y:S01]  /*14910*/  F2I.U32.TRUNC.NTZ R12, R12 ;  /* 0x0000000c000c7305 */ /* 0x000ea2000020f000 */
[----:B------:R-:W-:Y:S01]  /*14920*/  ISETP.NE.AND.EX P0, PT, RZ, UR5, PT, P0 ;  /* 0x00000005ff007c0c */ /* 0x000fe2000bf05300 */
[----:B0-----:R-:W-:-:S04]  /*14930*/  IMAD.MOV R10, RZ, RZ, -R5 ;  /* 0x000000ffff0a7224 */ /* 0x001fc800078e0a05 */
[----:B---3--:R-:W-:Y:S02]  /*14940*/  IMAD R9, R4, R10, R9 ;  /* 0x0000000a04097224 */ /* 0x008fe400078e0209 */
[----:B--2---:R-:W-:-:S04]  /*14950*/  IMAD.MOV R4, RZ, RZ, -R12 ;  /* 0x000000ffff047224 */ /* 0x004fc800078e0a0c */
[----:B-1----:R-:W-:Y:S02]  /*14960*/  @P2 IMAD R9, R3, R4, R2 ;  /* 0x0000000403092224 */ /* 0x002fe400078e0202 */
[----:B------:R-:W-:Y:S02]  /*14970*/  IMAD.MOV.U32 R2, RZ, RZ, R14 ;  /* 0x000000ffff027224 */ /* 0x000fe400078e000e */
[----:B------:R-:W-:Y:S01]  /*14980*/  IMAD.MOV.U32 R3, RZ, RZ, R15 ;  /* 0x000000ffff037224 */ /* 0x000fe200078e000f */
[----:B------:R-:W-:Y:S06]  /*14990*/  @!P0 BRA `(.L_x_560) ;  /* 0x0000000000288947 */ /* 0x000fec0003800000 */
[----:B------:R-:W-:Y:S02]  /*149a0*/  ULDC UR6, c[0x0][0x634] ;  /* 0x00018d0000067ab9 */ /* 0x000fe40000000800 */
[----:B------:R-:W-:-:S05]  /*149b0*/  IADD3 R3, P0, R14, UR6, RZ ;  /* 0x000000060e037c10 */ /* 0x000fca000ff1e0ff */
[----:B------:R-:W-:-:S04]  /*149c0*/  IMAD.X R10, RZ, RZ, R15, P0 ;  /* 0x000000ffff0a7224 */ /* 0x000fc800000e060f */
[----:B------:R-:W-:-:S04]  /*149d0*/  IMAD.WIDE.U32 R4, R10, UR4, RZ ;  /* 0x000000040a047c25 */ /* 0x000fc8000f8e00ff */
[----:B------:R-:W-:-:S04]  /*149e0*/  IMAD.WIDE.U32 R4, P0, R3, UR5, R4 ;  /* 0x0000000503047c25 */ /* 0x000fc8000f800004 */
[----:B------:R-:W-:-:S04]  /*149f0*/  IMAD.WIDE.U32 R2, R3, UR4, RZ ;  /* 0x0000000403027c25 */ /* 0x000fc8000f8e00ff */
[----:B------:R-:W-:Y:S01]  /*14a00*/  IMAD.MOV.U32 R2, RZ, RZ, R5 ;  /* 0x000000ffff027224 */ /* 0x000fe200078e0005 */
[----:B------:R-:W-:Y:S01]  /*14a10*/  IADD3 RZ, P1, R3, R4, RZ ;  /* 0x0000000403ff7210 */ /* 0x000fe20007f3e0ff */
[----:B------:R-:W-:-:S04]  /*14a20*/  IMAD.X R3, RZ, RZ, RZ, P0 ;  /* 0x000000ffff037224 */ /* 0x000fc800000e06ff */
[----:B------:R-:W-:-:S08]  /*14a30*/  IMAD.WIDE.U32.X R2, R10, UR5, R2, P1 ;  /* 0x000000050a027c25 */ /* 0x000fd000088e0402 */
.L_x_560:
[--C-:B------:R-:W-:Y:S01]  /*14a40*/  SHF.R.U64 R10, R2, UR7, R3.reuse ;  /* 0x00000007020a7c19 */ /* 0x100fe20008001203 */
[----:B------:R-:W-:Y:S01]  /*14a50*/  ULDC.64 UR4, c[0x0][0x620] ;  /* 0x0001880000047ab9 */ /* 0x000fe20000000a00 */
[----:B------:R-:W-:Y:S01]  /*14a60*/  SHF.R.U32.HI R2, RZ, UR7, R3 ;  /* 0x00000007ff027c19 */ /* 0x000fe20008011603 */
[----:B------:R-:W-:Y:S01]  /*14a70*/  IMAD.MOV.U32 R3, RZ, RZ, R15 ;  /* 0x000000ffff037224 */ /* 0x000fe200078e000f */
[----:B------:R-:W-:Y:S01]  /*14a80*/  IADD3 R5, P0, RZ, -R10, RZ ;  /* 0x8000000aff057210 */ /* 0x000fe20007f1e0ff */
[----:B------:R-:W-:-:S04]  /*14a90*/  ULDC.64 UR6, c[0x0][0x640] ;  /* 0x0001900000067ab9 */ /* 0x000fc80000000a00 */
[----:B------:R-:W-:Y:S01]  /*14aa0*/  IMAD.X R2, RZ, RZ, ~R2, P0 ;  /* 0x000000ffff027224 */ /* 0x000fe200000e0e02 */
[----:B------:R-:W-:-:S03]  /*14ab0*/  ISETP.NE.U32.AND P0, PT, RZ, UR6, PT ;  /* 0x00000006ff007c0c */ /* 0x000fc6000bf05070 */
[----:B------:R-:W-:Y:S01]  /*14ac0*/  IMAD R2, R2, UR4, RZ ;  /* 0x0000000402027c24 */ /* 0x000fe2000f8e02ff */
[----:B------:R-:W-:-:S03]  /*14ad0*/  ISETP.NE.AND.EX P0, PT, RZ, UR7, PT, P0 ;  /* 0x00000007ff007c0c */ /* 0x000fc6000bf05300 */
[----:B------:R-:W-:Y:S02]  /*14ae0*/  IMAD R13, R5, UR5, R2 ;  /* 0x00000005050d7c24 */ /* 0x000fe4000f8e0202 */
[----:B------:R-:W-:-:S04]  /*14af0*/  IMAD.MOV.U32 R2, RZ, RZ, R14 ;  /* 0x000000ffff027224 */ /* 0x000fc800078e000e */
[----:B------:R-:W-:Y:S01]  /*14b00*/  IMAD.WIDE.U32 R2, R5, UR4, R2 ;  /* 0x0000000405027c25 */ /* 0x000fe2000f8e0002 */
[----:B------:R-:W-:-:S03]  /*14b10*/  ULDC UR4, c[0x0][0x618] ;  /* 0x0001860000047ab9 */ /* 0x000fc60000000800 */
[----:B------:R-:W-:-:S05]  /*14b20*/  IMAD.IADD R3, R3, 0x1, R13 ;  /* 0x0000000103037824 */ /* 0x000fca00078e020d */
[--C-:B------:R-:W-:Y:S02]  /*14b30*/  SHF.R.U64 R12, R2, UR4, R3.reuse ;  /* 0x00000004020c7c19 */ /* 0x100fe40008001203 */
[----:B------:R-:W-:Y:S01]  /*14b40*/  SHF.R.U32.HI R3, RZ, UR4, R3 ;  /* 0x00000004ff037c19 */ /* 0x000fe20008011603 */
[----:B------:R-:W-:-:S03]  /*14b50*/  ULDC UR4, c[0x0][0x608] ;  /* 0x0001820000047ab9 */ /* 0x000fc60000000800 */
[--C-:B------:R-:W-:Y:S02]  /*14b60*/  SHF.R.U64 R13, R12, UR4, R3.reuse ;  /* 0x000000040c0d7c19 */ /* 0x100fe40008001203 */
[----:B------:R-:W-:Y:S01]  /*14b70*/  SHF.R.U32.HI R2, RZ, UR4, R3 ;  /* 0x00000004ff027c19 */ /* 0x000fe20008011603 */
[----:B------:R-:W-:-:S03]  /*14b80*/  ULDC UR4, c[0x0][0x658] ;  /* 0x0001960000047ab9 */ /* 0x000fc60000000800 */
[--C-:B------:R-:W-:Y:S02]  /*14b90*/  SHF.R.U64 R14, R13, UR4, R2.reuse ;  /* 0x000000040d0e7c19 */ /* 0x100fe40008001202 */
[----:B------:R-:W-:-:S03]  /*14ba0*/  SHF.R.U32.HI R3, RZ, UR4, R2 ;  /* 0x00000004ff037c19 */ /* 0x000fc60008011602 */
        /* <DEDUP_REMOVED lines=12> */
.L_x_561:
[----:B------:R-:W-:Y:S01]  /*14c70*/  ULDC UR4, c[0x0][0x648] ;  /* 0x0001920000047ab9 */ /* 0x000fe20000000800 */
[----:B------:R-:W-:Y:S02]  /*14c80*/  LOP3.LUT R13, R13, UR17, RZ, 0xc0, !PT ;  /* 0x000000110d0d7c12 */ /* 0x000fe4000f8ec0ff */
[----:B------:R-:W-:Y:S01]  /*14c90*/  SHF.R.U64 R2, R2, UR4, R3 ;  /* 0x0000000402027c19 */ /* 0x000fe20008001203 */
[----:B------:R-:W-:-:S04]  /*14ca0*/  ULDC UR4, c[0x0][0x638] ;  /* 0x00018e0000047ab9 */ /* 0x000fc80000000800 */
[----:B------:R-:W-:Y:S02]  /*14cb0*/  IMAD.MOV R3, RZ, RZ, -R2 ;  /* 0x000000ffff037224 */ /* 0x000fe400078e0a02 */
[----:B------:R-:W-:Y:S02]  /*14cc0*/  IMAD R4, R2, UR18, R13 ;  /* 0x0000001202047c24 */ /* 0x000fe4000f8e020d */
[----:B------:R-:W-:Y:S01]  /*14cd0*/  IMAD R14, R3, UR4, R14 ;  /* 0x00000004030e7c24 */ /* 0x000fe2000f8e020e */
[----:B------:R-:W-:Y:S01]  /*14ce0*/  ULDC UR4, c[0x0][0x610] ;  /* 0x0001840000047ab9 */ /* 0x000fe20000000800 */
[----:B------:R-:W-:Y:S01]  /*14cf0*/  LOP3.LUT R3, R12, UR16, RZ, 0xc0, !PT ;  /* 0x000000100c037c12 */ /* 0x000fe2000f8ec0ff */
[----:B------:R-:W-:Y:S01]  /*14d00*/  IMAD R9, R4, UR4, R9 ;  /* 0x0000000404097c24 */ /* 0x000fe2000f8e0209 */
[----:B------:R-:W-:Y:S01]  /*14d10*/  ULDC UR4, c[0x0][0x600] ;  /* 0x0001800000047ab9 */ /* 0x000fe20000000800 */
[----:B------:R-:W-:Y:S02]  /*14d20*/  IMAD.MOV.U32 R4, RZ, RZ, 0x1 ;  /* 0x00000001ff047424 */ /* 0x000fe400078e00ff */
[----:B------:R-:W-:-:S05]  /*14d30*/  IMAD R14, R14, UR4, R3 ;  /* 0x000000040e0e7c24 */ /* 0x000fca000f8e0203 */
[----:B------:R-:W-:Y:S02]  /*14d40*/  SEL R2, R14, R9, !P2 ;  /* 0x000000090e027207 */ /* 0x000fe40005000000 */
[----:B------:R-:W-:-:S07]  /*14d50*/  SEL R3, R9, R14, !P2 ;  /* 0x0000000e09037207 */ /* 0x000fce0005000000 */
.L_x_559:
[----:B------:R-:W-:Y:S05]  /*14d60*/  BSYNC B1 ;  /* 0x0000000000017941 */ /* 0x000fea0003800000 */
.L_x_558:
[----:B------:R-:W-:-:S13]  /*14d70*/  LOP3.LUT P0, RZ, R4, 0xff, RZ, 0xc0, !PT ;  /* 0x000000ff04ff7812 */ /* 0x000fda000780c0ff */
[----:B------:R-:W-:Y:S05]  /*14d80*/  @P0 BRA `(.L_x_562) ;  /* 0xfffffff4002c0947 */ /* 0x000fea000383ffff */
[----:B------:R-:W-:Y:S05]  /*14d90*/  BSYNC B0 ;  /* 0x0000000000007941 */ /* 0x000fea0003800000 */
.L_x_551:
[----:B------:R-:W-:-:S03]  /*14da0*/  UMOV UR4, 0xffffffff ;  /* 0xffffffff00047882 */ /* 0x000fc60000000000 */
[----:B------:R-:W-:Y:S05]  /*14db0*/  BRA.DIV UR4, `(.L_x_563) ;  /* 0x0000000a04147947 */ /* 0x000fea000b800000 */
[----:B------:R-:W-:-:S13]  /*14dc0*/  ELECT P6, URZ, PT ;  /* 0x00000000003f782f */ /* 0x000fda00038c0000 */
.L_x_584:
[----:B------:R-:W-:Y:S04]  /*14dd0*/  BSSY B0, `(.L_x_564) ;  /* 0x000006a000007945 */ /* 0x000fe80003800000 */
[----:B------:R-:W-:Y:S05]  /*14de0*/  @!P6 BRA `(.L_x_565) ;  /* 0x0000000400a0e947 */ /* 0x000fea0003800000 */
[----:B------:R-:W-:-:S04]  /*14df0*/  LOP3.LUT R19, R19, 0x2, RZ, 0xfc, !PT ;  /* 0x0000000213137812 */ /* 0x000fc800078efcff */
[----:B------:R-:W-:-:S13]  /*14e00*/  ISETP.NE.AND P0, PT, R19, 0x3, PT ;  /* 0x000000031300780c */ /* 0x000fda0003f05270 */
[----:B------:R-:W-:Y:S05]  /*14e10*/  @!P0 BRA `(.L_x_566) ;  /* 0x0000000000048947 */ /* 0x000fea0003800000 */
[----:B------:R-:W-:Y:S01]  /*14e20*/  BPT.TRAP 0x1 ;  /* 0x000000040000795c */ /* 0x000fe20000300000 */
.L_x_566:
[----:B------:R-:W0:Y:S01]  /*14e30*/  S2R R3, SR_CgaCtaId ;  /* 0x0000000000037919 */ /* 0x000e220000008800 */
[----:B------:R-:W-:-:S04]  /*14e40*/  MOV R2, 0x400 ;  /* 0x0000040000027802 */ /* 0x000fc80000000f00 */
[----:B0-----:R-:W-:Y:S02]  /*14e50*/  LEA R3, R3, R2, 0x18 ;  /* 0x0000000203037211 */ /* 0x001fe400078ec0ff */
[----:B------:R-:W-:-:S03]  /*14e60*/  SHF.L.U32 R2, R0, 0x1f, RZ ;  /* 0x0000001f00027819 */ /* 0x000fc600000006ff */
[----:B------:R-:W-:-:S04]  /*14e70*/  VIADD R3, R3, 0x58 ;  /* 0x0000005803037836 */ /* 0x000fc80000000000 */
[----:B------:R-:W-:-:S04]  /*14e80*/  IMAD R5, R6, 0x8, R3 ;  /* 0x0000000806057824 */ /* 0x000fc800078e0203 */
[----:B------:R-:W0:Y:S02]  /*14e90*/  SYNCS.PHASECHK.TRANS64.TRYWAIT P0, [R5+URZ], R2 ;  /* 0x00000002050075a7 */ /* 0x000e24000800017f */
[----:B0-----:R-:W-:Y:S05]  /*14ea0*/  @!P0 BRA `(.L_x_567) ;  /* 0x0000000400f88947 */ /* 0x001fea0003800000 */
.L_x_585:
[----:B------:R-:W-:-:S05]  /*14eb0*/  VIADD R6, R6, 0x1 ;  /* 0x0000000106067836 */ /* 0x000fca0000000000 */
[----:B------:R-:W-:-:S04]  /*14ec0*/  ISETP.NE.AND P0, PT, R6, 0xb, PT ;  /* 0x0000000b0600780c */ /* 0x000fc80003f05270 */
[----:B0-----:R-:W-:Y:S02]  /*14ed0*/  SEL R5, RZ, 0x1, P0 ;  /* 0x00000001ff057807 */ /* 0x001fe40000000000 */
[----:B------:R-:W-:Y:S02]  /*14ee0*/  SEL R6, R6, RZ, P0 ;  /* 0x000000ff06067207 */ /* 0x000fe40000000000 */
[----:B------:R-:W-:-:S03]  /*14ef0*/  LOP3.LUT R5, R0, R5, RZ, 0x3c, !PT ;  /* 0x0000000500057212 */ /* 0x000fc600078e3cff */
[----:B------:R-:W-:Y:S01]  /*14f00*/  IMAD R7, R6, 0x8, R3 ;  /* 0x0000000806077824 */ /* 0x000fe200078e0203 */
[----:B------:R-:W-:-:S04]  /*14f10*/  SHF.L.U32 R0, R5, 0x1f, RZ ;  /* 0x0000001f05007819 */ /* 0x000fc800000006ff */
[----:B------:R-:W0:Y:S02]  /*14f20*/  SYNCS.PHASECHK.TRANS64.TRYWAIT P0, [R7+URZ], R0 ;  /* 0x00000000070075a7 */ /* 0x000e24000800017f */
[----:B0-----:R-:W-:Y:S05]  /*14f30*/  @!P0 BRA `(.L_x_568) ;  /* 0x0000000400e88947 */ /* 0x001fea0003800000 */
.L_x_586:
[----:B0-----:R-:W-:-:S05]  /*14f40*/  VIADD R0, R6, 0x1 ;  /* 0x0000000106007836 */ /* 0x001fca0000000000 */
[----:B------:R-:W-:-:S04]  /*14f50*/  ISETP.NE.AND P0, PT, R0, 0xb, PT ;  /* 0x0000000b0000780c */ /* 0x000fc80003f05270 */
[----:B------:R-:W-:Y:S02]  /*14f60*/  SEL R2, RZ, 0x1, P0 ;  /* 0x00000001ff027807 */ /* 0x000fe40000000000 */
[----:B------:R-:W-:Y:S02]  /*14f70*/  SEL R4, R0, RZ, P0 ;  /* 0x000000ff00047207 */ /* 0x000fe40000000000 */
[----:B------:R-:W-:-:S03]  /*14f80*/  LOP3.LUT R5, R5, R2, RZ, 0x3c, !PT ;  /* 0x0000000205057212 */ /* 0x000fc600078e3cff */
[----:B------:R-:W-:Y:S01]  /*14f90*/  IMAD R7, R4, 0x8, R3 ;  /* 0x0000000804077824 */ /* 0x000fe200078e0203 */
[----:B------:R-:W-:-:S04]  /*14fa0*/  SHF.L.U32 R0, R5, 0x1f, RZ ;  /* 0x0000001f05007819 */ /* 0x000fc800000006ff */
[----:B------:R-:W0:Y:S02]  /*14fb0*/  SYNCS.PHASECHK.TRANS64.TRYWAIT P0, [R7+URZ], R0 ;  /* 0x00000000070075a7 */ /* 0x000e24000800017f */
[----:B0-----:R-:W-:Y:S05]  /*14fc0*/  @!P0 BRA `(.L_x_569) ;  /* 0x0000000400d88947 */ /* 0x001fea0003800000 */
.L_x_587:
        /* <DEDUP_REMOVED lines=9> */
.L_x_588:
        /* <DEDUP_REMOVED lines=9> */
.L_x_589:
        /* <DEDUP_REMOVED lines=9> */
.L_x_590:
        /* <DEDUP_REMOVED lines=9> */
.L_x_591:
        /* <DEDUP_REMOVED lines=9> */
.L_x_592:
        /* <DEDUP_REMOVED lines=9> */
.L_x_593:
        /* <DEDUP_REMOVED lines=9> */
.L_x_594:
[----:B0-----:R-:W-:-:S05]  /*153c0*/  VIADD R0, R4, 0x1 ;  /* 0x0000000104007836 */ /* 0x001fca0000000000 */
[----:B------:R-:W-:-:S04]  /*153d0*/  ISETP.NE.AND P0, PT, R0, 0xb, PT ;  /* 0x0000000b0000780c */ /* 0x000fc80003f05270 */
[----:B------:R-:W-:Y:S02]  /*153e0*/  SEL R2, RZ, 0x1, P0 ;  /* 0x00000001ff027807 */ /* 0x000fe40000000000 */
[----:B------:R-:W-:Y:S02]  /*153f0*/  SEL R0, R0, RZ, P0 ;  /* 0x000000ff00007207 */ /* 0x000fe40000000000 */
[----:B------:R-:W-:-:S03]  /*15400*/  LOP3.LUT R2, R5, R2, RZ, 0x3c, !PT ;  /* 0x0000000205027212 */ /* 0x000fc600078e3cff */
[----:B------:R-:W-:Y:S01]  /*15410*/  IMAD R3, R0, 0x8, R3 ;  /* 0x0000000800037824 */ /* 0x000fe200078e0203 */
[----:B------:R-:W-:-:S07]  /*15420*/  SHF.L.U32 R0, R2, 0x1f, RZ ;  /* 0x0000001f02007819 */ /* 0x000fce00000006ff */
.L_x_577:
[----:B0-----:R0:W1:Y:S02]  /*15430*/  SYNCS.PHASECHK.TRANS64.TRYWAIT P0, [R3+URZ], R0 ;  /* 0x00000000030075a7 */ /* 0x001064000800017f */
[----:B-1----:R-:W-:Y:S05]  /*15440*/  @!P0 NANOSLEEP.SYNCS 0x989680 ;  /* 0x009896800000895d */ /* 0x002fea0003900000 */
[----:B------:R-:W1:Y:S02]  /*15450*/  @!P0 SYNCS.PHASECHK.TRANS64 P0, [R3+URZ], R0 ;  /* 0x00000000030085a7 */ /* 0x000e64000800007f */
[----:B-1----:R-:W-:Y:S05]  /*15460*/  @!P0 BRA `(.L_x_577) ;  /* 0xfffffffc00f08947 */ /* 0x002fea000383ffff */
.L_x_565:
[----:B------:R-:W-:Y:S05]  /*15470*/  BSYNC B0 ;  /* 0x0000000000007941 */ /* 0x000fea0003800000 */
.L_x_564:
[----:B------:R-:W-:Y:S05]  /*15480*/  EXIT ;  /* 0x000000000000794d */ /* 0x000fea0003800000 */
.L_x_22:
[----:B--2---:R2:W4:Y:S02]  /*15490*/  SYNCS.PHASECHK.TRANS64.TRYWAIT P1, [R3+URZ], R0 ;  /* 0x00000000030075a7 */ /* 0x004524000802017f */
[----:B----4-:R-:W-:Y:S05]  /*154a0*/  @!P1 NANOSLEEP.SYNCS 0x989680 ;  /* 0x009896800000995d */ /* 0x010fea0003900000 */
[----:B------:R-:W4:Y:S02]  /*154b0*/  @!P1 SYNCS.PHASECHK.TRANS64 P1, [R3+URZ], R0 ;  /* 0x00000000030095a7 */ /* 0x000f24000802007f */
[----:B----4-:R-:W-:Y:S05]  /*154c0*/  @!P1 BRA `(.L_x_22) ;  /* 0xfffffffc00f09947 */ /* 0x010fea000383ffff */
[----:B------:R-:W-:Y:S05]  /*154d0*/  BRA `(.L_x_21) ;  /* 0xfffffec000587947 */ /* 0x000fea000383ffff */
.L_x_27:
[----:B-1----:R-:W-:-:S04]  /*154e0*/  IMAD.U32 R7, RZ, RZ, UR4 ;  /* 0x00000004ff077e24 */ /* 0x002fc8000f8e00ff */
[----:B------:R1:W2:Y:S03]  /*154f0*/  SYNCS.PHASECHK.TRANS64.TRYWAIT P1, [R7+URZ], R5 ;  /* 0x00000005070075a7 */ /* 0x0002a6000802017f */
[----:B--2---:R-:W-:Y:S05]  /*15500*/  @!P1 NANOSLEEP.SYNCS 0x989680 ;  /* 0x009896800000995d */ /* 0x004fea0003900000 */
[----:B------:R-:W2:Y:S02]  /*15510*/  @!P1 SYNCS.PHASECHK.TRANS64 P1, [R7+URZ], R5 ;  /* 0x00000005070095a7 */ /* 0x000ea4000802007f */
[----:B--2---:R-:W-:Y:S05]  /*15520*/  @!P1 BRA `(.L_x_27) ;  /* 0xfffffffc00ec9947 */ /* 0x004fea000383ffff */
[----:B------:R-:W-:Y:S05]  /*15530*/  BRA `(.L_x_26) ;  /* 0xfffffec400e87947 */ /* 0x000fea000383ffff */
.L_x_552:
[----:B------:R-:W-:Y:S01]  /*15540*/  BSSY B1, `(.L_x_578) ;  /* 0x0000006000017945 */ /* 0x000fe20003800000 */
[----:B------:R-:W-:-:S07]  /*15550*/  IMAD.MOV.U32 R15, RZ, RZ, -0x1 ;  /* 0xffffffffff0f7424 */ /* 0x000fce00078e00ff */
[----:B------:R-:W-:Y:S05]  /*15560*/  WARPSYNC.COLLECTIVE R15, `(.L_x_579) ;  /* 0x000000000f0c7348 */ /* 0x000fea0003c00000 */
[----:B------:R-:W-:Y:S02]  /*15570*/  ELECT P6, UR62, PT ;  /* 0x00000000003e782f */ /* 0x000fe400038c0000 */
[----:B------:R-:W-:Y:S01]  /*15580*/  MOV R14, UR62 ;  /* 0x0000003e000e7c02 */ /* 0x000fe20008000f00 */
[----:B------:R-:W-:Y:S10]  /*15590*/  ENDCOLLECTIVE ;  /* 0x000000000000791b */ /* 0x000ff40003800000 */
.L_x_579:
[----:B------:R-:W-:Y:S05]  /*155a0*/  BSYNC B1 ;  /* 0x0000000000017941 */ /* 0x000fea0003800000 */
.L_x_578:
[----:B------:R-:W-:Y:S05]  /*155b0*/  BRA `(.L_x_580) ;  /* 0xffffffec002c7947 */ /* 0x000fea000383ffff */
.L_x_555:
[----:B0-----:R0:W1:Y:S02]  /*155c0*/  SYNCS.PHASECHK.TRANS64.TRYWAIT P0, [R14+URZ+0x58], R15 ;  /* 0x0000580f0e0075a7 */ /* 0x001064000800017f */
[----:B-1----:R-:W-:Y:S05]  /*155d0*/  @!P0 NANOSLEEP.SYNCS 0x989680 ;  /* 0x009896800000895d */ /* 0x002fea0003900000 */
[----:B------:R-:W1:Y:S02]  /*155e0*/  @!P0 SYNCS.PHASECHK.TRANS64 P0, [R14+URZ+0x58], R15 ;  /* 0x0000580f0e0085a7 */ /* 0x000e64000800007f */
[----:B-1----:R-:W-:Y:S05]  /*155f0*/  @!P0 BRA `(.L_x_555) ;  /* 0xfffffffc00f08947 */ /* 0x002fea000383ffff */
[----:B------:R-:W-:Y:S05]  /*15600*/  BRA `(.L_x_581) ;  /* 0xffffffec005c7947 */ /* 0x000fea000383ffff */
.L_x_563:
[----:B------:R-:W-:Y:S01]  /*15610*/  BSSY B0, `(.L_x_582) ;  /* 0x0000006000007945 */ /* 0x000fe20003800000 */
[----:B------:R-:W-:-:S07]  /*15620*/  IMAD.MOV.U32 R15, RZ, RZ, -0x1 ;  /* 0xffffffffff0f7424 */ /* 0x000fce00078e00ff */
[----:B------:R-:W-:Y:S05]  /*15630*/  WARPSYNC.COLLECTIVE R15, `(.L_x_583) ;  /* 0x000000000f0c7348 */ /* 0x000fea0003c00000 */
[----:B------:R-:W-:Y:S02]  /*15640*/  ELECT P6, UR62, PT ;  /* 0x00000000003e782f */ /* 0x000fe400038c0000 */
[----:B------:R-:W-:Y:S01]  /*15650*/  MOV R14, UR62 ;  /* 0x0000003e000e7c02 */ /* 0x000fe20008000f00 */
[----:B------:R-:W-:Y:S10]  /*15660*/  ENDCOLLECTIVE ;  /* 0x000000000000791b */ /* 0x000ff40003800000 */
.L_x_583:
[----:B------:R-:W-:Y:S05]  /*15670*/  BSYNC B0 ;  /* 0x0000000000007941 */ /* 0x000fea0003800000 */
.L_x_582:
[----:B------:R-:W-:Y:S05]  /*15680*/  BRA `(.L_x_584) ;  /* 0xfffffff400d07947 */ /* 0x000fea000383ffff */
.L_x_567:
[----:B0-----:R0:W1:Y:S02]  /*15690*/  SYNCS.PHASECHK.TRANS64.TRYWAIT P0, [R5+URZ], R2 ;  /* 0x00000002050075a7 */ /* 0x001064000800017f */
[----:B-1----:R-:W-:Y:S05]  /*156a0*/  @!P0 NANOSLEEP.SYNCS 0x989680 ;  /* 0x009896800000895d */ /* 0x002fea0003900000 */
[----:B------:R-:W1:Y:S02]  /*156b0*/  @!P0 SYNCS.PHASECHK.TRANS64 P0, [R5+URZ], R2 ;  /* 0x00000002050085a7 */ /* 0x000e64000800007f */
[----:B-1----:R-:W-:Y:S05]  /*156c0*/  @!P0 BRA `(.L_x_567) ;  /* 0xfffffffc00f08947 */ /* 0x002fea000383ffff */
[----:B------:R-:W-:Y:S05]  /*156d0*/  BRA `(.L_x_585) ;  /* 0xfffffff400f47947 */ /* 0x000fea000383ffff */
.L_x_568:
[----:B0-----:R0:W1:Y:S02]  /*156e0*/  SYNCS.PHASECHK.TRANS64.TRYWAIT P0, [R7+URZ], R0 ;  /* 0x00000000070075a7 */ /* 0x001064000800017f */
[----:B-1----:R-:W-:Y:S05]  /*156f0*/  @!P0 NANOSLEEP.SYNCS 0x989680 ;  /* 0x009896800000895d */ /* 0x002fea0003900000 */
[----:B------:R-:W1:Y:S02]  /*15700*/  @!P0 SYNCS.PHASECHK.TRANS64 P0, [R7+URZ], R0 ;  /* 0x00000000070085a7 */ /* 0x000e64000800007f */
[----:B-1----:R-:W-:Y:S05]  /*15710*/  @!P0 BRA `(.L_x_568) ;  /* 0xfffffffc00f08947 */ /* 0x002fea000383ffff */
[----:B------:R-:W-:Y:S05]  /*15720*/  BRA `(.L_x_586) ;  /* 0xfffffff800047947 */ /* 0x000fea000383ffff */
.L_x_569:
[----:B0-----:R0:W1:Y:S02]  /*15730*/  SYNCS.PHASECHK.TRANS64.TRYWAIT P0, [R7+URZ], R0 ;  /* 0x00000000070075a7 */ /* 0x001064000800017f */
[----:B-1----:R-:W-:Y:S05]  /*15740*/  @!P0 NANOSLEEP.SYNCS 0x989680 ;  /* 0x009896800000895d */ /* 0x002fea0003900000 */
[----:B------:R-:W1:Y:S02]  /*15750*/  @!P0 SYNCS.PHASECHK.TRANS64 P0, [R7+URZ], R0 ;  /* 0x00000000070085a7 */ /* 0x000e64000800007f */
[----:B-1----:R-:W-:Y:S05]  /*15760*/  @!P0 BRA `(.L_x_569) ;  /* 0xfffffffc00f08947 */ /* 0x002fea000383ffff */
[----:B------:R-:W-:Y:S05]  /*15770*/  BRA `(.L_x_587) ;  /* 0xfffffff800147947 */ /* 0x000fea000383ffff */
.L_x_570:
[----:B0-----:R0:W1:Y:S02]  /*15780*/  SYNCS.PHASECHK.TRANS64.TRYWAIT P0, [R7+URZ], R0 ;  /* 0x00000000070075a7 */ /* 0x001064000800017f */
[----:B-1----:R-:W-:Y:S05]  /*15790*/  @!P0 NANOSLEEP.SYNCS 0x989680 ;  /* 0x009896800000895d */ /* 0x002fea0003900000 */
[----:B------:R-:W1:Y:S02]  /*157a0*/  @!P0 SYNCS.PHASECHK.TRANS64 P0, [R7+URZ], R0 ;  /* 0x00000000070085a7 */ /* 0x000e64000800007f */
[----:B-1----:R-:W-:Y:S05]  /*157b0*/  @!P0 BRA `(.L_x_570) ;  /* 0xfffffffc00f08947 */ /* 0x002fea000383ffff */
[----:B------:R-:W-:Y:S05]  /*157c0*/  BRA `(.L_x_588) ;  /* 0xfffffff800247947 */ /* 0x000fea000383ffff */
.L_x_571:
[----:B0-----:R0:W1:Y:S02]  /*157d0*/  SYNCS.PHASECHK.TRANS64.TRYWAIT P0, [R7+URZ], R0 ;  /* 0x00000000070075a7 */ /* 0x001064000800017f */
[----:B-1----:R-:W-:Y:S05]  /*157e0*/  @!P0 NANOSLEEP.SYNCS 0x989680 ;  /* 0x009896800000895d */ /* 0x002fea0003900000 */
[----:B------:R-:W1:Y:S02]  /*157f0*/  @!P0 SYNCS.PHASECHK.TRANS64 P0, [R7+URZ], R0 ;  /* 0x00000000070085a7 */ /* 0x000e64000800007f */
[----:B-1----:R-:W-:Y:S05]  /*15800*/  @!P0 BRA `(.L_x_571) ;  /* 0xfffffffc00f08947 */ /* 0x002fea000383ffff */
[----:B------:R-:W-:Y:S05]  /*15810*/  BRA `(.L_x_589) ;  /* 0xfffffff800347947 */ /* 0x000fea000383ffff */
.L_x_572:
[----:B0-----:R0:W1:Y:S02]  /*15820*/  SYNCS.PHASECHK.TRANS64.TRYWAIT P0, [R7+URZ], R0 ;  /* 0x00000000070075a7 */ /* 0x001064000800017f */
[----:B-1----:R-:W-:Y:S05]  /*15830*/  @!P0 NANOSLEEP.SYNCS 0x989680 ;  /* 0x009896800000895d */ /* 0x002fea0003900000 */
[----:B------:R-:W1:Y:S02]  /*15840*/  @!P0 SYNCS.PHASECHK.TRANS64 P0, [R7+URZ], R0 ;  /* 0x00000000070085a7 */ /* 0x000e64000800007f */
[----:B-1----:R-:W-:Y:S05]  /*15850*/  @!P0 BRA `(.L_x_572) ;  /* 0xfffffffc00f08947 */ /* 0x002fea000383ffff */
[----:B------:R-:W-:Y:S05]  /*15860*/  BRA `(.L_x_590) ;  /* 0xfffffff800447947 */ /* 0x000fea000383ffff */
.L_x_573:
[----:B0-----:R0:W1:Y:S02]  /*15870*/  SYNCS.PHASECHK.TRANS64.TRYWAIT P0, [R7+URZ], R0 ;  /* 0x00000000070075a7 */ /* 0x001064000800017f */
[----:B-1----:R-:W-:Y:S05]  /*15880*/  @!P0 NANOSLEEP.SYNCS 0x989680 ;  /* 0x009896800000895d */ /* 0x002fea0003900000 */
[----:B------:R-:W1:Y:S02]  /*15890*/  @!P0 SYNCS.PHASECHK.TRANS64 P0, [R7+URZ], R0 ;  /* 0x00000000070085a7 */ /* 0x000e64000800007f */
[----:B-1----:R-:W-:Y:S05]  /*158a0*/  @!P0 BRA `(.L_x_573) ;  /* 0xfffffffc00f08947 */ /* 0x002fea000383ffff */
[----:B------:R-:W-:Y:S05]  /*158b0*/  BRA `(.L_x_591) ;  /* 0xfffffff800547947 */ /* 0x000fea000383ffff */
.L_x_574:
[----:B0-----:R0:W1:Y:S02]  /*158c0*/  SYNCS.PHASECHK.TRANS64.TRYWAIT P0, [R7+URZ], R0 ;  /* 0x00000000070075a7 */ /* 0x001064000800017f */
[----:B-1----:R-:W-:Y:S05]  /*158d0*/  @!P0 NANOSLEEP.SYNCS 0x989680 ;  /* 0x009896800000895d */ /* 0x002fea0003900000 */
[----:B------:R-:W1:Y:S02]  /*158e0*/  @!P0 SYNCS.PHASECHK.TRANS64 P0, [R7+URZ], R0 ;  /* 0x00000000070085a7 */ /* 0x000e64000800007f */
[----:B-1----:R-:W-:Y:S05]  /*158f0*/  @!P0 BRA `(.L_x_574) ;  /* 0xfffffffc00f08947 */ /* 0x002fea000383ffff */
[----:B------:R-:W-:Y:S05]  /*15900*/  BRA `(.L_x_592) ;  /* 0xfffffff800647947 */ /* 0x000fea000383ffff */
.L_x_575:
[----:B0-----:R0:W1:Y:S02]  /*15910*/  SYNCS.PHASECHK.TRANS64.TRYWAIT P0, [R7+URZ], R0 ;  /* 0x00000000070075a7 */ /* 0x001064000800017f */
[----:B-1----:R-:W-:Y:S05]  /*15920*/  @!P0 NANOSLEEP.SYNCS 0x989680 ;  /* 0x009896800000895d */ /* 0x002fea0003900000 */
[----:B------:R-:W1:Y:S02]  /*15930*/  @!P0 SYNCS.PHASECHK.TRANS64 P0, [R7+URZ], R0 ;  /* 0x00000000070085a7 */ /* 0x000e64000800007f */
[----:B-1----:R-:W-:Y:S05]  /*15940*/  @!P0 BRA `(.L_x_575) ;  /* 0xfffffffc00f08947 */ /* 0x002fea000383ffff */
[----:B------:R-:W-:Y:S05]  /*15950*/  BRA `(.L_x_593) ;  /* 0xfffffff800747947 */ /* 0x000fea000383ffff */
.L_x_576:
[----:B0-----:R0:W1:Y:S02]  /*15960*/  SYNCS.PHASECHK.TRANS64.TRYWAIT P0, [R7+URZ], R0 ;  /* 0x00000000070075a7 */ /* 0x001064000800017f */
[----:B-1----:R-:W-:Y:S05]  /*15970*/  @!P0 NANOSLEEP.SYNCS 0x989680 ;  /* 0x009896800000895d */ /* 0x002fea0003900000 */
[----:B------:R-:W1:Y:S02]  /*15980*/  @!P0 SYNCS.PHASECHK.TRANS64 P0, [R7+URZ], R0 ;  /* 0x00000000070085a7 */ /* 0x000e64000800007f */
[----:B-1----:R-:W-:Y:S05]  /*15990*/  @!P0 BRA `(.L_x_576) ;  /* 0xfffffffc00f08947 */ /* 0x002fea000383ffff */
[----:B------:R-:W-:Y:S05]  /*159a0*/  BRA `(.L_x_594) ;  /* 0xfffffff800847947 */ /* 0x000fea000383ffff */
.L_x_595:
[----:B------:R-:W-:-:S00]  /*159b0*/  BRA `(.L_x_595) ;  /* 0xfffffffc00fc7947 */ /* 0x000fc0000383ffff */
[----:B------:R-:W-:-:S00]  /*159c0*/  NOP ;  /* 0x0000000000007918 */ /* 0x000fc00000000000 */
        /* <DEDUP_REMOVED lines=11> */
.L_x_596:


//--------------------- .nv.global.init           --------------------------
	.section	.nv.global.init,"aw",@progbits
.nv.global.init:
	.type		$str$22,@object
	.size		$str$22,($str$23 - $str$22)
$str$22:
        /*0000*/ 	.byte	0x6b, 0x5f, 0x74, 0x69, 0x6c, 0x65, 0x5f, 0x63, 0x6f, 0x75, 0x6e, 0x74, 0x20, 0x3e, 0x3d, 0x20
        /*0010*/ 	.byte	0x31, 0x00
	.type		$str$23,@object
	.size		$str$23,(__unnamed_1 - $str$23)
$str$23:
        /*0012*/ 	.byte	0x2f, 0x74, 0x6d, 0x70, 0x2f, 0x63, 0x75, 0x74, 0x6c, 0x61, 0x73, 0x73, 0x5f, 0x73, 0x77, 0x65
        /*0022*/ 	.byte	0x65, 0x70, 0x5f, 0x73, 0x72, 0x63, 0x2f, 0x69, 0x6e, 0x63, 0x6c, 0x75, 0x64, 0x65, 0x2f, 0x63
        /*0032*/ 	.byte	0x75, 0x74, 0x6c, 0x61, 0x73, 0x73, 0x2f, 0x67, 0x65, 0x6d, 0x6d, 0x2f, 0x63, 0x6f, 0x6c, 0x6c
        /*0042*/ 	.byte	0x65, 0x63, 0x74, 0x69, 0x76, 0x65, 0x2f, 0x73, 0x6d, 0x39, 0x30, 0x5f, 0x6d, 0x6d, 0x61, 0x5f
        /*0052*/ 	.byte	0x74, 0x6d, 0x61, 0x5f, 0x67, 0x6d, 0x6d, 0x61, 0x5f, 0x73, 0x73, 0x5f, 0x77, 0x61, 0x72, 0x70
        /*0062*/ 	.byte	0x73, 0x70, 0x65, 0x63, 0x69, 0x61, 0x6c, 0x69, 0x7a, 0x65, 0x64, 0x2e, 0x68, 0x70, 0x70, 0x00
	.type		__unnamed_1,@object
	.size		__unnamed_1,(.L_0 - __unnamed_1)
__unnamed_1:
        /* <DEDUP_REMOVED lines=182> */
        /*0bd2*/ 	.byte	0x79, 0x5d, 0x00
.L_0:


//--------------------- .nv.shared._ZN7cutlass13device_kernelINS_4gemm6kernel13GemmUniversalIN4cute5tupleIJiiiiEEENS1_10collective13CollectiveMmaINS1_34MainloopSm90TmaGmmaWarpSpecializedILi11ENS5_IJNS4_1CILi2EEENSA_ILi1EEESC_EEENS1_35KernelTmaWarpSpecializedCooperativeEEENS5_IJNSA_ILi128EEENSA_ILi512EEENSA_ILi16EEEEEENS_10bfloat16_tENS5_IJlSC_lEEESK_SL_NS4_8TiledMMAINS4_8MMA_AtomIJNS4_4SM904GMMA28MMA_64x256x16_F32BF16BF16_SSILNSP_5MajorE0ELSR_0ELNSP_7ScaleInE1ELSS_1EEEEEENS4_6LayoutISD_NS5_IJSC_NSA_ILi0EEESW_EEEEENS5_IJNS4_10UnderscoreESZ_SZ_EEEEENS4_13SM90_TMA_LOADENS4_14ComposedLayoutINS4_7SwizzleILi1ELi4ELi3EEENS4_18smem_ptr_flag_bitsILi16EEENSV_INS5_IJNSA_ILi8EEESI_EEENS5_IJSI_SC_EEEEEEEvNS4_8identityENS4_23SM90_TMA_LOAD_MULTICASTES1C_vS1D_EENS_8epilogue10collective6detail29Sm90TmaWarpSpecializedAdapterINS1H_15DefaultEpilogueISK_SL_SL_NS1G_6thread17LinearCombinationISK_Li1EffLNS1L_9ScaleType4KindE0ELNS_15FloatRoundStyleE2ESK_EENS1_15EpilogueDefaultEEEEEvvEEEEvNT_6ParamsE --------------------------
	.section	.nv.shared._ZN7cutlass13device_kernelINS_4gemm6kernel13GemmUniversalIN4cute5tupleIJiiiiEEENS1_10collective13CollectiveMmaINS1_34MainloopSm90TmaGmmaWarpSpecializedILi11ENS5_IJNS4_1CILi2EEENSA_ILi1EEESC_EEENS1_35KernelTmaWarpSpecializedCooperativeEEENS5_IJNSA_ILi128EEENSA_ILi512EEENSA_ILi16EEEEEENS_10bfloat16_tENS5_IJlSC_lEEESK_SL_NS4_8TiledMMAINS4_8MMA_AtomIJNS4_4SM904GMMA28MMA_64x256x16_F32BF16BF16_SSILNSP_5MajorE0ELSR_0ELNSP_7ScaleInE1ELSS_1EEEEEENS4_6LayoutISD_NS5_IJSC_NSA_ILi0EEESW_EEEEENS5_IJNS4_10UnderscoreESZ_SZ_EEEEENS4_13SM90_TMA_LOADENS4_14ComposedLayoutINS4_7SwizzleILi1ELi4ELi3EEENS4_18smem_ptr_flag_bitsILi16EEENSV_INS5_IJNSA_ILi8EEESI_EEENS5_IJSI_SC_EEEEEEEvNS4_8identityENS4_23SM90_TMA_LOAD_MULTICASTES1C_vS1D_EENS_8epilogue10collective6detail29Sm90TmaWarpSpecializedAdapterINS1H_15DefaultEpilogueISK_SL_SL_NS1G_6thread17LinearCombinationISK_Li1EffLNS1L_9ScaleType4KindE0ELNS_15FloatRoundStyleE2ESK_EENS1_15EpilogueDefaultEEEEEvvEEEEvNT_6ParamsE,"aw",@nobits
	.sectionflags	@""
	.align	16
	.zero		1024


//--------------------- .nv.shared.reserved.0     --------------------------
	.section	.nv.shared.reserved.0,"aw",@nobits
	.weak		__nv_reservedSMEM_offset_0_alias
	.size		__nv_reservedSMEM_offset_0_alias, 0, 0
	.other		__nv_reservedSMEM_offset_0_alias,@"STO_CUDA_RESERVED_SHARED STV_DEFAULT"
__nv_reservedSMEM_offset_0_alias:
	.zero		0


//--------------------- .nv.global                --------------------------
	.section	.nv.global,"aw",@nobits
.nv.global:
	.type		_ZN39_INTERNAL_d933c0f5_4_k_cu_2fbcc617_52404cute1_E,@object
	.size		_ZN39_INTERNAL_d933c0f5_4_k_cu_2fbcc617_52404cute1_E,(_ZN39_INTERNAL_d933c0f5_4_k_cu_2fbcc617_52404cuda3std3__45__cpo6cbeginE - _ZN39_INTERNAL_d933c0f5_4_k_cu_2fbcc617_52404cute1_E)
_ZN39_INTERNAL_d933c0f5_4_k_cu_2fbcc617_52404cute1_E:
	.zero		1
	.type		_ZN39_INTERNAL_d933c0f5_4_k_cu_2fbcc617_52404cuda3std3__45__cpo6cbeginE,@object
	.size		_ZN39_INTERNAL_d933c0f5_4_k_cu_2fbcc617_52404cuda3std3__45__cpo6cbeginE,(_ZN39_INTERNAL_d933c0f5_4_k_cu_2fbcc617_52404cuda3std3__48in_placeE - _ZN39_INTERNAL_d933c0f5_4_k_cu_2fbcc617_52404cuda3std3__45__cpo6cbeginE)
_ZN39_INTERNAL_d933c0f5_4_k_cu_2fbcc617_52404cuda3std3__45__cpo6cbeginE:
	.zero		1
	.type		_ZN39_INTERNAL_d933c0f5_4_k_cu_2fbcc617_52404cuda3std3__48in_placeE,@object
	.size		_ZN39_INTERNAL_d933c0f5_4_k_cu_2fbcc617_52404cuda3std3__48in_placeE,(_ZN39_INTERNAL_d933c0f5_4_k_cu_2fbcc617_52404cuda3std6ranges3__45__cpo9iter_moveE - _ZN39_INTERNAL_d933c0f5_4_k_cu_2fbcc617_52404cuda3std3__48in_placeE)
_ZN39_INTERNAL_d933c0f5_4_k_cu_2fbcc617_52404cuda3std3__48in_placeE:
	.zero		1
	.type		_ZN39_INTERNAL_d933c0f5_4_k_cu_2fbcc617_52404cuda3std6ranges3__45__cpo9iter_moveE,@object
	.size		_ZN39_INTERNAL_d933c0f5_4_k_cu_2fbcc617_52404cuda3std6ranges3__45__cpo9iter_moveE,(_ZN39_INTERNAL_d933c0f5_4_k_cu_2fbcc617_52404cuda3std3__45__cpo5beginE - _ZN39_INTERNAL_d933c0f5_4_k_cu_2fbcc617_52404cuda3std6ranges3__45__cpo9iter_moveE)
_ZN39_INTERNAL_d933c0f5_4_k_cu_2fbcc617_52404cuda3std6ranges3__45__cpo9iter_moveE:
	.zero		1
	.type		_ZN39_INTERNAL_d933c0f5_4_k_cu_2fbcc617_52404cuda3std3__45__cpo5beginE,@object
	.size		_ZN39_INTERNAL_d933c0f5_4_k_cu_2fbcc617_52404cuda3std3__45__cpo5beginE,(_ZN39_INTERNAL_d933c0f5_4_k_cu_2fbcc617_52404cuda3std3__441_GLOBAL__N__d933c0f5_4_k_cu_2fbcc617_52406ignoreE - _ZN39_INTERNAL_d933c0f5_4_k_cu_2fbcc617_52404cuda3std3__45__cpo5beginE)
_ZN39_INTERNAL_d933c0f5_4_k_cu_2fbcc617_52404cuda3std3__45__cpo5beginE:
	.zero		1
	.type		_ZN39_INTERNAL_d933c0f5_4_k_cu_2fbcc617_52404cuda3std3__441_GLOBAL__N__d933c0f5_4_k_cu_2fbcc617_52406ignoreE,@object
	.size		_ZN39_INTERNAL_d933c0f5_4_k_cu_2fbcc617_52404cuda3std3__441_GLOBAL__N__d933c0f5_4_k_cu_2fbcc617_52406ignoreE,(_ZN39_INTERNAL_d933c0f5_4_k_cu_2fbcc617_52404cute7productE - _ZN39_INTERNAL_d933c0f5_4_k_cu_2fbcc617_52404cuda3std3__441_GLOBAL__N__d933c0f5_4_k_cu_2fbcc617_52406ignoreE)
_ZN39_INTERNAL_d933c0f5_4_k_cu_2fbcc617_52404cuda3std3__441_GLOBAL__N__d933c0f5_4_k_cu_2fbcc617_52406ignoreE:
	.zero		1
	.type		_ZN39_INTERNAL_d933c0f5_4_k_cu_2fbcc617_52404cute7productE,@object
	.size		_ZN39_INTERNAL_d933c0f5_4_k_cu_2fbcc617_52404cute7productE,(_ZN39_INTERNAL_d933c0f5_4_k_cu_2fbcc617_52404cuda3std3__45__cpo3endE - _ZN39_INTERNAL_d933c0f5_4_k_cu_2fbcc617_52404cute7productE)
_ZN39_INTERNAL_d933c0f5_4_k_cu_2fbcc617_52404cute7productE:
	.zero		1
	.type		_ZN39_INTERNAL_d933c0f5_4_k_cu_2fbcc617_52404cuda3std3__45__cpo3endE,@object
	.size		_ZN39_INTERNAL_d933c0f5_4_k_cu_2fbcc617_52404cuda3std3__45__cpo3endE,(_ZN39_INTERNAL_d933c0f5_4_k_cu_2fbcc617_52404cuda3std3__419piecewise_constructE - _ZN39_INTERNAL_d933c0f5_4_k_cu_2fbcc617_52404cuda3std3__45__cpo3endE)
_ZN39_INTERNAL_d933c0f5_4_k_cu_2fbcc617_52404cuda3std3__45__cpo3endE:
	.zero		1
	.type		_ZN39_INTERNAL_d933c0f5_4_k_cu_2fbcc617_52404cuda3std3__419piecewise_constructE,@object
	.size		_ZN39_INTERNAL_d933c0f5_4_k_cu_2fbcc617_52404cuda3std3__419piecewise_constructE,(_ZN39_INTERNAL_d933c0f5_4_k_cu_2fbcc617_52404cuda3std3__45__cpo4cendE - _ZN39_INTERNAL_d933c0f5_4_k_cu_2fbcc617_52404cuda3std3__419piecewise_constructE)
_ZN39_INTERNAL_d933c0f5_4_k_cu_2fbcc617_52404cuda3std3__419piecewise_constructE:
	.zero		1
	.type		_ZN39_INTERNAL_d933c0f5_4_k_cu_2fbcc617_52404cuda3std3__45__cpo4cendE,@object
	.size		_ZN39_INTERNAL_d933c0f5_4_k_cu_2fbcc617_52404cuda3std3__45__cpo4cendE,(_ZN39_INTERNAL_d933c0f5_4_k_cu_2fbcc617_52404cuda3std6ranges3__45__cpo4swapE - _ZN39_INTERNAL_d933c0f5_4_k_cu_2fbcc617_52404cuda3std3__45__cpo4cendE)
_ZN39_INTERNAL_d933c0f5_4_k_cu_2fbcc617_52404cuda3std3__45__cpo4cendE:
	.zero		1
	.type		_ZN39_INTERNAL_d933c0f5_4_k_cu_2fbcc617_52404cuda3std6ranges3__45__cpo4swapE,@object
	.size		_ZN39_INTERNAL_d933c0f5_4_k_cu_2fbcc617_52404cuda3std6ranges3__45__cpo4swapE,(.L_8 - _ZN39_INTERNAL_d933c0f5_4_k_cu_2fbcc617_52404cuda3std6ranges3__45__cpo4swapE)
_ZN39_INTERNAL_d933c0f5_4_k_cu_2fbcc617_52404cuda3std6ranges3__45__cpo4swapE:
	.zero		1
.L_8:


//--------------------- .nv.constant0._ZN7cutlass13device_kernelINS_4gemm6kernel13GemmUniversalIN4cute5tupleIJiiiiEEENS1_10collective13CollectiveMmaINS1_34MainloopSm90TmaGmmaWarpSpecializedILi11ENS5_IJNS4_1CILi2EEENSA_ILi1EEESC_EEENS1_35KernelTmaWarpSpecializedCooperativeEEENS5_IJNSA_ILi128EEENSA_ILi512EEENSA_ILi16EEEEEENS_10bfloat16_tENS5_IJlSC_lEEESK_SL_NS4_8TiledMMAINS4_8MMA_AtomIJNS4_4SM904GMMA28MMA_64x256x16_F32BF16BF16_SSILNSP_5MajorE0ELSR_0ELNSP_7ScaleInE1ELSS_1EEEEEENS4_6LayoutISD_NS5_IJSC_NSA_ILi0EEESW_EEEEENS5_IJNS4_10UnderscoreESZ_SZ_EEEEENS4_13SM90_TMA_LOADENS4_14ComposedLayoutINS4_7SwizzleILi1ELi4ELi3EEENS4_18smem_ptr_flag_bitsILi16EEENSV_INS5_IJNSA_ILi8EEESI_EEENS5_IJSI_SC_EEEEEEEvNS4_8identityENS4_23SM90_TMA_LOAD_MULTICASTES1C_vS1D_EENS_8epilogue10collective6detail29Sm90TmaWarpSpecializedAdapterINS1H_15DefaultEpilogueISK_SL_SL_NS1G_6thread17LinearCombinationISK_Li1EffLNS1L_9ScaleType4KindE0ELNS_15FloatRoundStyleE2ESK_EENS1_15EpilogueDefaultEEEEEvvEEEEvNT_6ParamsE --------------------------
	.section	.nv.constant0._ZN7cutlass13device_kernelINS_4gemm6kernel13GemmUniversalIN4cute5tupleIJiiiiEEENS1_10collective13CollectiveMmaINS1_34MainloopSm90TmaGmmaWarpSpecializedILi11ENS5_IJNS4_1CILi2EEENSA_ILi1EEESC_EEENS1_35KernelTmaWarpSpecializedCooperativeEEENS5_IJNSA_ILi128EEENSA_ILi512EEENSA_ILi16EEEEEENS_10bfloat16_tENS5_IJlSC_lEEESK_SL_NS4_8TiledMMAINS4_8MMA_AtomIJNS4_4SM904GMMA28MMA_64x256x16_F32BF16BF16_SSILNSP_5MajorE0ELSR_0ELNSP_7ScaleInE1ELSS_1EEEEEENS4_6LayoutISD_NS5_IJSC_NSA_ILi0EEESW_EEEEENS5_IJNS4_10UnderscoreESZ_SZ_EEEEENS4_13SM90_TMA_LOADENS4_14ComposedLayoutINS4_7SwizzleILi1ELi4ELi3EEENS4_18smem_ptr_flag_bitsILi16EEENSV_INS5_IJNSA_ILi8EEESI_EEENS5_IJSI_SC_EEEEEEEvNS4_8identityENS4_23SM90_TMA_LOAD_MULTICASTES1C_vS1D_EENS_8epilogue10collective6detail29Sm90TmaWarpSpecializedAdapterINS1H_15DefaultEpilogueISK_SL_SL_NS1G_6thread17LinearCombinationISK_Li1EffLNS1L_9ScaleType4KindE0ELNS_15FloatRoundStyleE2ESK_EENS1_15EpilogueDefaultEEEEEvvEEEEvNT_6ParamsE,"a",@progbits
	.sectionflags	@""
	.align	4
.nv.constant0._ZN7cutlass13device_kernelINS_4gemm6kernel13GemmUniversalIN4cute5tupleIJiiiiEEENS1_10collective13CollectiveMmaINS1_34MainloopSm90TmaGmmaWarpSpecializedILi11ENS5_IJNS4_1CILi2EEENSA_ILi1EEESC_EEENS1_35KernelTmaWarpSpecializedCooperativeEEENS5_IJNSA_ILi128EEENSA_ILi512EEENSA_ILi16EEEEEENS_10bfloat16_tENS5_IJlSC_lEEESK_SL_NS4_8TiledMMAINS4_8MMA_AtomIJNS4_4SM904GMMA28MMA_64x256x16_F32BF16BF16_SSILNSP_5MajorE0ELSR_0ELNSP_7ScaleInE1ELSS_1EEEEEENS4_6LayoutISD_NS5_IJSC_NSA_ILi0EEESW_EEEEENS5_IJNS4_10UnderscoreESZ_SZ_EEEEENS4_13SM90_TMA_LOADENS4_14ComposedLayoutINS4_7SwizzleILi1ELi4ELi3EEENS4_18smem_ptr_flag_bitsILi16EEENSV_INS5_IJNSA_ILi8EEESI_EEENS5_IJSI_SC_EEEEEEEvNS4_8identityENS4_23SM90_TMA_LOAD_MULTICASTES1C_vS1D_EENS_8epilogue10collective6detail29Sm90TmaWarpSpecializedAdapterINS1H_15DefaultEpilogueISK_SL_SL_NS1G_6thread17LinearCombinationISK_Li1EffLNS1L_9ScaleType4KindE0ELNS_15FloatRoundStyleE2ESK_EENS1_15EpilogueDefaultEEEEEvvEEEEvNT_6ParamsE:
	.zero		1664


//--------------------- SYMBOLS --------------------------

	.type		.nv.reservedSmem.offset0,@object
	.size		.nv.reservedSmem.offset0,0x4
	.type		__assertfail,@function
